//
// Generated by NVIDIA NVVM Compiler
//
// Compiler Build ID: CL-36424714
// Cuda compilation tools, release 13.0, V13.0.88
// Based on NVVM 20.0.0
//

.version 9.0
.target sm_100
.address_size 64

	// .globl	_Z7comparemmmdmPtPdS0_

.visible .entry _Z7comparemmmdmPtPdS0_(
	.param .u64 _Z7comparemmmdmPtPdS0__param_0,
	.param .u64 _Z7comparemmmdmPtPdS0__param_1,
	.param .u64 _Z7comparemmmdmPtPdS0__param_2,
	.param .f64 _Z7comparemmmdmPtPdS0__param_3,
	.param .u64 _Z7comparemmmdmPtPdS0__param_4,
	.param .u64 .ptr .align 1 _Z7comparemmmdmPtPdS0__param_5,
	.param .u64 .ptr .align 1 _Z7comparemmmdmPtPdS0__param_6,
	.param .u64 .ptr .align 1 _Z7comparemmmdmPtPdS0__param_7
)
{
	.reg .pred 	%p<29>;
	.reg .b16 	%rs<2>;
	.reg .b32 	%r<5>;
	.reg .b64 	%rd<177>;
	.reg .b64 	%fd<72>;

	ld.param.u64 	%rd33, [_Z7comparemmmdmPtPdS0__param_0];
	ld.param.u64 	%rd37, [_Z7comparemmmdmPtPdS0__param_1];
	ld.param.u64 	%rd34, [_Z7comparemmmdmPtPdS0__param_2];
	ld.param.f64 	%fd13, [_Z7comparemmmdmPtPdS0__param_3];
	ld.param.u64 	%rd35, [_Z7comparemmmdmPtPdS0__param_4];
	ld.param.u64 	%rd38, [_Z7comparemmmdmPtPdS0__param_5];
	ld.param.u64 	%rd39, [_Z7comparemmmdmPtPdS0__param_6];
	ld.param.u64 	%rd36, [_Z7comparemmmdmPtPdS0__param_7];
	cvta.to.global.u64 	%rd1, %rd39;
	cvta.to.global.u64 	%rd2, %rd38;
	mov.u32 	%r1, %ctaid.x;
	mov.u32 	%r2, %ntid.x;
	mov.u32 	%r3, %tid.x;
	mad.lo.s32 	%r4, %r1, %r2, %r3;
	cvt.u64.u32 	%rd3, %r4;
	setp.le.u64 	%p1, %rd37, %rd3;
	@%p1 bra 	$L__BB0_15;
	mul.lo.s64 	%rd41, %rd34, %rd3;
	shl.b64 	%rd42, %rd41, 1;
	add.s64 	%rd169, %rd42, %rd3;
	shl.b64 	%rd43, %rd169, 1;
	add.s64 	%rd44, %rd2, %rd43;
	ld.global.u16 	%rs1, [%rd44];
	cvt.u64.u16 	%rd5, %rs1;
	setp.eq.s16 	%p2, %rs1, 0;
	mov.b64 	%rd176, 0;
	mov.f64 	%fd71, 0d0000000000000000;
	@%p2 bra 	$L__BB0_13;
	setp.lt.u16 	%p3, %rs1, 8;
	mov.f64 	%fd71, 0d0000000000000000;
	mov.b64 	%rd176, 0;
	@%p3 bra 	$L__BB0_5;
	and.b64  	%rd164, %rd5, 65528;
	add.s64 	%rd49, %rd43, %rd2;
	add.s64 	%rd163, %rd49, 16;
	mov.f64 	%fd71, 0d0000000000000000;
	mov.b64 	%rd176, 0;
$L__BB0_4:
	.pragma "nounroll";
	ld.global.u16 	%rd50, [%rd163+-14];
	ld.global.u16 	%rd51, [%rd163+-12];
	mad.lo.s64 	%rd52, %rd33, %rd51, %rd50;
	shl.b64 	%rd53, %rd52, 3;
	add.s64 	%rd54, %rd1, %rd53;
	ld.global.f64 	%fd18, [%rd54];
	setp.gt.f64 	%p4, %fd18, 0d0000000000000000;
	add.f64 	%fd19, %fd71, %fd18;
	selp.f64 	%fd20, %fd19, %fd71, %p4;
	selp.u64 	%rd55, 1, 0, %p4;
	add.s64 	%rd56, %rd176, %rd55;
	ld.global.u16 	%rd57, [%rd163+-10];
	ld.global.u16 	%rd58, [%rd163+-8];
	mad.lo.s64 	%rd59, %rd33, %rd58, %rd57;
	shl.b64 	%rd60, %rd59, 3;
	add.s64 	%rd61, %rd1, %rd60;
	ld.global.f64 	%fd21, [%rd61];
	setp.gt.f64 	%p5, %fd21, 0d0000000000000000;
	add.f64 	%fd22, %fd20, %fd21;
	selp.f64 	%fd23, %fd22, %fd20, %p5;
	selp.u64 	%rd62, 1, 0, %p5;
	add.s64 	%rd63, %rd56, %rd62;
	ld.global.u16 	%rd64, [%rd163+-6];
	ld.global.u16 	%rd65, [%rd163+-4];
	mad.lo.s64 	%rd66, %rd33, %rd65, %rd64;
	shl.b64 	%rd67, %rd66, 3;
	add.s64 	%rd68, %rd1, %rd67;
	ld.global.f64 	%fd24, [%rd68];
	setp.gt.f64 	%p6, %fd24, 0d0000000000000000;
	add.f64 	%fd25, %fd23, %fd24;
	selp.f64 	%fd26, %fd25, %fd23, %p6;
	selp.u64 	%rd69, 1, 0, %p6;
	add.s64 	%rd70, %rd63, %rd69;
	ld.global.u16 	%rd71, [%rd163+-2];
	ld.global.u16 	%rd72, [%rd163];
	mad.lo.s64 	%rd73, %rd33, %rd72, %rd71;
	shl.b64 	%rd74, %rd73, 3;
	add.s64 	%rd75, %rd1, %rd74;
	ld.global.f64 	%fd27, [%rd75];
	setp.gt.f64 	%p7, %fd27, 0d0000000000000000;
	add.f64 	%fd28, %fd26, %fd27;
	selp.f64 	%fd29, %fd28, %fd26, %p7;
	selp.u64 	%rd76, 1, 0, %p7;
	add.s64 	%rd77, %rd70, %rd76;
	ld.global.u16 	%rd78, [%rd163+2];
	ld.global.u16 	%rd79, [%rd163+4];
	mad.lo.s64 	%rd80, %rd33, %rd79, %rd78;
	shl.b64 	%rd81, %rd80, 3;
	add.s64 	%rd82, %rd1, %rd81;
	ld.global.f64 	%fd30, [%rd82];
	setp.gt.f64 	%p8, %fd30, 0d0000000000000000;
	add.f64 	%fd31, %fd29, %fd30;
	selp.f64 	%fd32, %fd31, %fd29, %p8;
	selp.u64 	%rd83, 1, 0, %p8;
	add.s64 	%rd84, %rd77, %rd83;
	ld.global.u16 	%rd85, [%rd163+6];
	ld.global.u16 	%rd86, [%rd163+8];
	mad.lo.s64 	%rd87, %rd33, %rd86, %rd85;
	shl.b64 	%rd88, %rd87, 3;
	add.s64 	%rd89, %rd1, %rd88;
	ld.global.f64 	%fd33, [%rd89];
	setp.gt.f64 	%p9, %fd33, 0d0000000000000000;
	add.f64 	%fd34, %fd32, %fd33;
	selp.f64 	%fd35, %fd34, %fd32, %p9;
	selp.u64 	%rd90, 1, 0, %p9;
	add.s64 	%rd91, %rd84, %rd90;
	ld.global.u16 	%rd92, [%rd163+10];
	ld.global.u16 	%rd93, [%rd163+12];
	mad.lo.s64 	%rd94, %rd33, %rd93, %rd92;
	shl.b64 	%rd95, %rd94, 3;
	add.s64 	%rd96, %rd1, %rd95;
	ld.global.f64 	%fd36, [%rd96];
	setp.gt.f64 	%p10, %fd36, 0d0000000000000000;
	add.f64 	%fd37, %fd35, %fd36;
	selp.f64 	%fd38, %fd37, %fd35, %p10;
	selp.u64 	%rd97, 1, 0, %p10;
	add.s64 	%rd98, %rd91, %rd97;
	ld.global.u16 	%rd99, [%rd163+14];
	add.s64 	%rd169, %rd169, 16;
	ld.global.u16 	%rd100, [%rd163+16];
	mad.lo.s64 	%rd101, %rd33, %rd100, %rd99;
	shl.b64 	%rd102, %rd101, 3;
	add.s64 	%rd103, %rd1, %rd102;
	ld.global.f64 	%fd39, [%rd103];
	setp.gt.f64 	%p11, %fd39, 0d0000000000000000;
	add.f64 	%fd40, %fd38, %fd39;
	selp.f64 	%fd71, %fd40, %fd38, %p11;
	selp.u64 	%rd104, 1, 0, %p11;
	add.s64 	%rd176, %rd98, %rd104;
	add.s64 	%rd164, %rd164, -8;
	add.s64 	%rd163, %rd163, 32;
	setp.ne.s64 	%p12, %rd164, 0;
	@%p12 bra 	$L__BB0_4;
$L__BB0_5:
	and.b64  	%rd19, %rd5, 7;
	setp.eq.s64 	%p13, %rd19, 0;
	@%p13 bra 	$L__BB0_13;
	and.b64  	%rd20, %rd5, 3;
	setp.lt.u64 	%p14, %rd19, 4;
	@%p14 bra 	$L__BB0_8;
	shl.b64 	%rd106, %rd169, 1;
	add.s64 	%rd107, %rd2, %rd106;
	ld.global.u16 	%rd108, [%rd107+2];
	ld.global.u16 	%rd109, [%rd107+4];
	mad.lo.s64 	%rd110, %rd33, %rd109, %rd108;
	shl.b64 	%rd111, %rd110, 3;
	add.s64 	%rd112, %rd1, %rd111;
	ld.global.f64 	%fd42, [%rd112];
	setp.gt.f64 	%p15, %fd42, 0d0000000000000000;
	add.f64 	%fd43, %fd71, %fd42;
	selp.f64 	%fd44, %fd43, %fd71, %p15;
	selp.u64 	%rd113, 1, 0, %p15;
	add.s64 	%rd114, %rd176, %rd113;
	ld.global.u16 	%rd115, [%rd107+6];
	ld.global.u16 	%rd116, [%rd107+8];
	mad.lo.s64 	%rd117, %rd33, %rd116, %rd115;
	shl.b64 	%rd118, %rd117, 3;
	add.s64 	%rd119, %rd1, %rd118;
	ld.global.f64 	%fd45, [%rd119];
	setp.gt.f64 	%p16, %fd45, 0d0000000000000000;
	add.f64 	%fd46, %fd44, %fd45;
	selp.f64 	%fd47, %fd46, %fd44, %p16;
	selp.u64 	%rd120, 1, 0, %p16;
	add.s64 	%rd121, %rd114, %rd120;
	ld.global.u16 	%rd122, [%rd107+10];
	ld.global.u16 	%rd123, [%rd107+12];
	mad.lo.s64 	%rd124, %rd33, %rd123, %rd122;
	shl.b64 	%rd125, %rd124, 3;
	add.s64 	%rd126, %rd1, %rd125;
	ld.global.f64 	%fd48, [%rd126];
	setp.gt.f64 	%p17, %fd48, 0d0000000000000000;
	add.f64 	%fd49, %fd47, %fd48;
	selp.f64 	%fd50, %fd49, %fd47, %p17;
	selp.u64 	%rd127, 1, 0, %p17;
	add.s64 	%rd128, %rd121, %rd127;
	ld.global.u16 	%rd129, [%rd107+14];
	add.s64 	%rd169, %rd169, 8;
	ld.global.u16 	%rd130, [%rd107+16];
	mad.lo.s64 	%rd131, %rd33, %rd130, %rd129;
	shl.b64 	%rd132, %rd131, 3;
	add.s64 	%rd133, %rd1, %rd132;
	ld.global.f64 	%fd51, [%rd133];
	setp.gt.f64 	%p18, %fd51, 0d0000000000000000;
	add.f64 	%fd52, %fd50, %fd51;
	selp.f64 	%fd71, %fd52, %fd50, %p18;
	selp.u64 	%rd134, 1, 0, %p18;
	add.s64 	%rd176, %rd128, %rd134;
$L__BB0_8:
	setp.eq.s64 	%p19, %rd20, 0;
	@%p19 bra 	$L__BB0_13;
	setp.eq.s64 	%p20, %rd20, 1;
	@%p20 bra 	$L__BB0_11;
	shl.b64 	%rd136, %rd169, 1;
	add.s64 	%rd137, %rd2, %rd136;
	ld.global.u16 	%rd138, [%rd137+2];
	ld.global.u16 	%rd139, [%rd137+4];
	mad.lo.s64 	%rd140, %rd33, %rd139, %rd138;
	shl.b64 	%rd141, %rd140, 3;
	add.s64 	%rd142, %rd1, %rd141;
	ld.global.f64 	%fd54, [%rd142];
	setp.gt.f64 	%p21, %fd54, 0d0000000000000000;
	add.f64 	%fd55, %fd71, %fd54;
	selp.f64 	%fd56, %fd55, %fd71, %p21;
	selp.u64 	%rd143, 1, 0, %p21;
	add.s64 	%rd144, %rd176, %rd143;
	ld.global.u16 	%rd145, [%rd137+6];
	add.s64 	%rd169, %rd169, 4;
	ld.global.u16 	%rd146, [%rd137+8];
	mad.lo.s64 	%rd147, %rd33, %rd146, %rd145;
	shl.b64 	%rd148, %rd147, 3;
	add.s64 	%rd149, %rd1, %rd148;
	ld.global.f64 	%fd57, [%rd149];
	setp.gt.f64 	%p22, %fd57, 0d0000000000000000;
	add.f64 	%fd58, %fd56, %fd57;
	selp.f64 	%fd71, %fd58, %fd56, %p22;
	selp.u64 	%rd150, 1, 0, %p22;
	add.s64 	%rd176, %rd144, %rd150;
$L__BB0_11:
	and.b64  	%rd151, %rd5, 1;
	setp.eq.b64 	%p23, %rd151, 1;
	not.pred 	%p24, %p23;
	@%p24 bra 	$L__BB0_13;
	shl.b64 	%rd152, %rd169, 1;
	add.s64 	%rd153, %rd2, %rd152;
	ld.global.u16 	%rd154, [%rd153+2];
	ld.global.u16 	%rd155, [%rd153+4];
	mad.lo.s64 	%rd156, %rd33, %rd155, %rd154;
	shl.b64 	%rd157, %rd156, 3;
	add.s64 	%rd158, %rd1, %rd157;
	ld.global.f64 	%fd59, [%rd158];
	setp.gt.f64 	%p25, %fd59, 0d0000000000000000;
	add.f64 	%fd60, %fd71, %fd59;
	selp.f64 	%fd71, %fd60, %fd71, %p25;
	selp.u64 	%rd159, 1, 0, %p25;
	add.s64 	%rd176, %rd176, %rd159;
$L__BB0_13:
	setp.lt.u64 	%p26, %rd176, %rd35;
	setp.ltu.f64 	%p27, %fd71, %fd13;
	or.pred  	%p28, %p26, %p27;
	@%p28 bra 	$L__BB0_15;
	cvt.rn.f64.u64 	%fd61, %rd176;
	sqrt.rn.f64 	%fd62, %fd61;
	mul.f64 	%fd63, %fd71, %fd62;
	cvta.to.global.u64 	%rd160, %rd36;
	shl.b64 	%rd161, %rd3, 3;
	add.s64 	%rd162, %rd160, %rd161;
	st.global.f64 	[%rd162], %fd63;
$L__BB0_15:
	ret;

}


// ===== COMPILED SASS (sm_100) =====

	.target	sm_100

	.elftype	@"ET_EXEC"


//--------------------- .note.nv.tkinfo           --------------------------
	.section	.note.nv.tkinfo,"",@"SHT_NOTE"
	.sectionflags	@"SHF_NOTE_NV_TKINFO"
	.tkinfo
        /*0018*/ 	.word	0x00000002
        /*0030*/ 	.string	""
        /*0030*/ 	.string	"ptxas"
        /*0030*/ 	.string	"Cuda compilation tools, release 13.0, V13.0.88"
        /*0030*/ 	.string	"Build cuda_13.0.r13.0/compiler.36424714_0"
        /*0030*/ 	.string	"-arch sm_100 -m 64 "



//--------------------- .note.nv.cuinfo           --------------------------
	.section	.note.nv.cuinfo,"",@"SHT_NOTE"
	.sectionflags	@"SHF_NOTE_NV_CUINFO"
        /*0018*/ 	.short	0x0002
        /*001a*/ 	.short	0x0064
        /*001c*/ 	.short	0x0082
	.zero		2


//--------------------- .nv.info                  --------------------------
	.section	.nv.info,"",@"SHT_CUDA_INFO"
	.align	4


	//----- nvinfo : EIATTR_REGCOUNT
	.align		4
        /*0000*/ 	.byte	0x04, 0x2f
        /*0002*/ 	.short	(.L_1 - .L_0)
	.align		4
.L_0:
        /*0004*/ 	.word	index@(_Z7comparemmmdmPtPdS0_)
        /*0008*/ 	.word	0x00000020


	//----- nvinfo : EIATTR_FRAME_SIZE
	.align		4
.L_1:
        /*000c*/ 	.byte	0x04, 0x11
        /*000e*/ 	.short	(.L_3 - .L_2)
	.align		4
.L_2:
        /*0010*/ 	.word	index@($__internal_0_$__cuda_sm20_dsqrt_rn_f64_mediumpath_v1)
        /*0014*/ 	.word	0x00000000


	//----- nvinfo : EIATTR_FRAME_SIZE
	.align		4
.L_3:
        /*0018*/ 	.byte	0x04, 0x11
        /*001a*/ 	.short	(.L_5 - .L_4)
	.align		4
.L_4:
        /*001c*/ 	.word	index@(_Z7comparemmmdmPtPdS0_)
        /*0020*/ 	.word	0x00000000


	//----- nvinfo : EIATTR_MIN_STACK_SIZE
	.align		4
.L_5:
        /*0024*/ 	.byte	0x04, 0x12
        /*0026*/ 	.short	(.L_7 - .L_6)
	.align		4
.L_6:
        /*0028*/ 	.word	index@(_Z7comparemmmdmPtPdS0_)
        /*002c*/ 	.word	0x00000000
.L_7:


//--------------------- .nv.compat                --------------------------
	.section	.nv.compat,"",@"SHT_CUDA_COMPAT_INFO"
	.align	4
        /*0000*/ 	.byte	0x02, 0x09, 0x00, 0x00, 0x02, 0x02, 0x01, 0x00, 0x02, 0x05, 0x05, 0x00, 0x03, 0x07, 0x01, 0x01
        /*0010*/ 	.byte	0x02, 0x03, 0x00, 0x00, 0x02, 0x06, 0x01, 0x00, 0x04, 0x0b, 0x08, 0x00, 0x01, 0x00, 0x00, 0x00
        /*0020*/ 	.byte	0x00, 0x00, 0x00, 0x00


//--------------------- .nv.info._Z7comparemmmdmPtPdS0_ --------------------------
	.section	.nv.info._Z7comparemmmdmPtPdS0_,"",@"SHT_CUDA_INFO"
	.sectionflags	@""
	.align	4


	//----- nvinfo : EIATTR_CUDA_API_VERSION
	.align		4
        /*0000*/ 	.byte	0x04, 0x37
        /*0002*/ 	.short	(.L_9 - .L_8)
.L_8:
        /*0004*/ 	.word	0x00000082


	//----- nvinfo : EIATTR_KPARAM_INFO
	.align		4
.L_9:
        /*0008*/ 	.byte	0x04, 0x17
        /*000a*/ 	.short	(.L_11 - .L_10)
.L_10:
        /*000c*/ 	.word	0x00000000
        /*0010*/ 	.short	0x0007
        /*0012*/ 	.short	0x0038
        /*0014*/ 	.byte	0x00, 0xf5, 0x21, 0x00


	//----- nvinfo : EIATTR_KPARAM_INFO
	.align		4
.L_11:
        /*0018*/ 	.byte	0x04, 0x17
        /*001a*/ 	.short	(.L_13 - .L_12)
.L_12:
        /*001c*/ 	.word	0x00000000
        /*0020*/ 	.short	0x0006
        /*0022*/ 	.short	0x0030
        /*0024*/ 	.byte	0x00, 0xf5, 0x21, 0x00


	//----- nvinfo : EIATTR_KPARAM_INFO
	.align		4
.L_13:
        /*0028*/ 	.byte	0x04, 0x17
        /*002a*/ 	.short	(.L_15 - .L_14)
.L_14:
        /*002c*/ 	.word	0x00000000
        /*0030*/ 	.short	0x0005
        /*0032*/ 	.short	0x0028
        /*0034*/ 	.byte	0x00, 0xf5, 0x21, 0x00


	//----- nvinfo : EIATTR_KPARAM_INFO
	.align		4
.L_15:
        /*0038*/ 	.byte	0x04, 0x17
        /*003a*/ 	.short	(.L_17 - .L_16)
.L_16:
        /*003c*/ 	.word	0x00000000
        /*0040*/ 	.short	0x0004
        /*0042*/ 	.short	0x0020
        /*0044*/ 	.byte	0x00, 0xf0, 0x21, 0x00


	//----- nvinfo : EIATTR_KPARAM_INFO
	.align		4
.L_17:
        /*0048*/ 	.byte	0x04, 0x17
        /*004a*/ 	.short	(.L_19 - .L_18)
.L_18:
        /*004c*/ 	.word	0x00000000
        /*0050*/ 	.short	0x0003
        /*0052*/ 	.short	0x0018
        /*0054*/ 	.byte	0x00, 0xf0, 0x21, 0x00


	//----- nvinfo : EIATTR_KPARAM_INFO
	.align		4
.L_19:
        /*0058*/ 	.byte	0x04, 0x17
        /*005a*/ 	.short	(.L_21 - .L_20)
.L_20:
        /*005c*/ 	.word	0x00000000
        /*0060*/ 	.short	0x0002
        /*0062*/ 	.short	0x0010
        /*0064*/ 	.byte	0x00, 0xf0, 0x21, 0x00


	//----- nvinfo : EIATTR_KPARAM_INFO
	.align		4
.L_21:
        /*0068*/ 	.byte	0x04, 0x17
        /*006a*/ 	.short	(.L_23 - .L_22)
.L_22:
        /*006c*/ 	.word	0x00000000
        /*0070*/ 	.short	0x0001
        /*0072*/ 	.short	0x0008
        /*0074*/ 	.byte	0x00, 0xf0, 0x21, 0x00


	//----- nvinfo : EIATTR_KPARAM_INFO
	.align		4
.L_23:
        /*0078*/ 	.byte	0x04, 0x17
        /*007a*/ 	.short	(.L_25 - .L_24)
.L_24:
        /*007c*/ 	.word	0x00000000
        /*0080*/ 	.short	0x0000
        /*0082*/ 	.short	0x0000
        /*0084*/ 	.byte	0x00, 0xf0, 0x21, 0x00


	//----- nvinfo : EIATTR_SPARSE_MMA_MASK
	.align		4
.L_25:
        /*0088*/ 	.byte	0x03, 0x50
        /*008a*/ 	.short	0x0000


	//----- nvinfo : EIATTR_MAXREG_COUNT
	.align		4
        /*008c*/ 	.byte	0x03, 0x1b
        /*008e*/ 	.short	0x00ff


	//----- nvinfo : EIATTR_MERCURY_ISA_VERSION
	.align		4
        /*0090*/ 	.byte	0x03, 0x5f
        /*0092*/ 	.short	0x0101


	//----- nvinfo : EIATTR_VRC_CTA_INIT_COUNT
	.align		4
        /*0094*/ 	.byte	0x02, 0x4a
	.zero		1
	.zero		1


	//----- nvinfo : EIATTR_EXIT_INSTR_OFFSETS
	.align		4
        /*0098*/ 	.byte	0x04, 0x1c
        /*009a*/ 	.short	(.L_27 - .L_26)


	//   ....[0]....
.L_26:
        /*009c*/ 	.word	0x00000080


	//   ....[1]....
        /*00a0*/ 	.word	0x000012e0


	//   ....[2]....
        /*00a4*/ 	.word	0x000014b0


	//----- nvinfo : EIATTR_CRS_STACK_SIZE
	.align		4
.L_27:
        /*00a8*/ 	.byte	0x04, 0x1e
        /*00aa*/ 	.short	(.L_29 - .L_28)
.L_28:
        /*00ac*/ 	.word	0x00000000


	//----- nvinfo : EIATTR_CBANK_PARAM_SIZE
	.align		4
.L_29:
        /*00b0*/ 	.byte	0x03, 0x19
        /*00b2*/ 	.short	0x0040


	//----- nvinfo : EIATTR_PARAM_CBANK
	.align		4
        /*00b4*/ 	.byte	0x04, 0x0a
        /*00b6*/ 	.short	(.L_31 - .L_30)
	.align		4
.L_30:
        /*00b8*/ 	.word	index@(.nv.constant0._Z7comparemmmdmPtPdS0_)
        /*00bc*/ 	.short	0x0380
        /*00be*/ 	.short	0x0040


	//----- nvinfo : EIATTR_SW_WAR
	.align		4
.L_31:
        /*00c0*/ 	.byte	0x04, 0x36
        /*00c2*/ 	.short	(.L_33 - .L_32)
.L_32:
        /*00c4*/ 	.word	0x00000008
.L_33:


//--------------------- .nv.callgraph             --------------------------
	.section	.nv.callgraph,"",@"SHT_CUDA_CALLGRAPH"
	.align	4
	.sectionentsize	8
	.align		4
        /*0000*/ 	.word	0x00000000
	.align		4
        /*0004*/ 	.word	0xffffffff
	.align		4
        /*0008*/ 	.word	0x00000000
	.align		4
        /*000c*/ 	.word	0xfffffffe
	.align		4
        /*0010*/ 	.word	0x00000000
	.align		4
        /*0014*/ 	.word	0xfffffffd
	.align		4
        /*0018*/ 	.word	0x00000000
	.align		4
        /*001c*/ 	.word	0xfffffffc


//--------------------- .text._Z7comparemmmdmPtPdS0_ --------------------------
	.section	.text._Z7comparemmmdmPtPdS0_,"ax",@progbits
	.align	128
        .global         _Z7comparemmmdmPtPdS0_
        .type           _Z7comparemmmdmPtPdS0_,@function
        .size           _Z7comparemmmdmPtPdS0_,(.L_x_16 - _Z7comparemmmdmPtPdS0_)
        .other          _Z7comparemmmdmPtPdS0_,@"STO_CUDA_ENTRY STV_DEFAULT"
_Z7comparemmmdmPtPdS0_:
.text._Z7comparemmmdmPtPdS0_:
[----:B------:R-:W-:Y:S01]  /*0000*/  LDC R1, c[0x0][0x37c] ;  /* 0x0000df00ff017b82 */ /* 0x000fe20000000800 */
[----:B------:R-:W0:Y:S07]  /*0010*/  S2R R3, SR_TID.X ;  /* 0x0000000000037919 */ /* 0x000e2e0000002100 */
[----:B------:R-:W0:Y:S01]  /*0020*/  S2UR UR4, SR_CTAID.X ;  /* 0x00000000000479c3 */ /* 0x000e220000002500 */
[----:B------:R-:W1:Y:S07]  /*0030*/  LDCU.64 UR6, c[0x0][0x388] ;  /* 0x00007100ff0677ac */ /* 0x000e6e0008000a00 */
[----:B------:R-:W0:Y:S02]  /*0040*/  LDC R0, c[0x0][0x360] ;  /* 0x0000d800ff007b82 */ /* 0x000e240000000800 */
[----:B0-----:R-:W-:-:S05]  /*0050*/  IMAD R0, R0, UR4, R3 ;  /* 0x0000000400007c24 */ /* 0x001fca000f8e0203 */
[----:B-1----:R-:W-:-:S04]  /*0060*/  ISETP.GE.U32.AND P0, PT, R0, UR6, PT ;  /* 0x0000000600007c0c */ /* 0x002fc8000bf06070 */
[----:B------:R-:W-:-:S13]  /*0070*/  ISETP.GE.U32.AND.EX P0, PT, RZ, UR7, PT, P0 ;  /* 0x00000007ff007c0c */ /* 0x000fda000bf06100 */
[----:B------:R-:W-:Y:S05]  /*0080*/  @P0 EXIT ;  /* 0x000000000000094d */ /* 0x000fea0003800000 */
[----:B------:R-:W0:Y:S01]  /*0090*/  LDCU.64 UR6, c[0x0][0x390] ;  /* 0x00007200ff0677ac */ /* 0x000e220008000a00 */
[----:B------:R-:W1:Y:S01]  /*00a0*/  LDCU.64 UR8, c[0x0][0x3a8] ;  /* 0x00007500ff0877ac */ /* 0x000e620008000a00 */
[----:B------:R-:W2:Y:S01]  /*00b0*/  LDCU.64 UR4, c[0x0][0x358] ;  /* 0x00006b00ff0477ac */ /* 0x000ea20008000a00 */
[----:B------:R-:W3:Y:S01]  /*00c0*/  LDCU.64 UR10, c[0x0][0x3b0] ;  /* 0x00007600ff0a77ac */ /* 0x000ee20008000a00 */
[----:B0-----:R-:W-:-:S04]  /*00d0*/  IMAD.WIDE.U32 R2, R0, UR6, RZ ;  /* 0x0000000600027c25 */ /* 0x001fc8000f8e00ff */
[----:B------:R-:W-:Y:S01]  /*00e0*/  IMAD R3, R0, UR7, R3 ;  /* 0x0000000700037c24 */ /* 0x000fe2000f8e0203 */
[C---:B------:R-:W-:Y:S01]  /*00f0*/  LEA R7, P0, R2.reuse, R0, 0x1 ;  /* 0x0000000002077211 */ /* 0x040fe200078008ff */
[----:B------:R-:W0:Y:S03]  /*0100*/  LDCU.64 UR6, c[0x0][0x380] ;  /* 0x00007000ff0677ac */ /* 0x000e260008000a00 */
[----:B------:R-:W-:Y:S02]  /*0110*/  LEA.HI.X R4, R2, RZ, R3, 0x1, P0 ;  /* 0x000000ff02047211 */ /* 0x000fe400000f0c03 */
[----:B-1----:R-:W-:-:S04]  /*0120*/  LEA R8, P0, R7, UR8, 0x1 ;  /* 0x0000000807087c11 */ /* 0x002fc8000f8008ff */
[----:B------:R-:W-:-:S05]  /*0130*/  LEA.HI.X R9, R7, UR9, R4, 0x1, P0 ;  /* 0x0000000907097c11 */ /* 0x000fca00080f0c04 */
[----:B--2---:R-:W2:Y:S01]  /*0140*/  LDG.E.U16 R2, desc[UR4][R8.64] ;  /* 0x0000000408027981 */ /* 0x004ea2000c1e1500 */
[----:B------:R-:W-:Y:S01]  /*0150*/  BSSY.RECONVERGENT B0, `(.L_x_0) ;  /* 0x0000113000007945 */ /* 0x000fe20003800200 */
[----:B------:R-:W-:Y:S02]  /*0160*/  CS2R R24, SRZ ;  /* 0x0000000000187805 */ /* 0x000fe4000001ff00 */
[----:B------:R-:W-:Y:S02]  /*0170*/  CS2R R12, SRZ ;  /* 0x00000000000c7805 */ /* 0x000fe4000001ff00 */
[----:B--2---:R-:W-:-:S13]  /*0180*/  ISETP.NE.AND P0, PT, R2, RZ, PT ;  /* 0x000000ff0200720c */ /* 0x004fda0003f05270 */
[----:B0--3--:R-:W-:Y:S05]  /*0190*/  @!P0 BRA `(.L_x_1) ;  /* 0x0000001000388947 */ /* 0x009fea0003800000 */
[C---:B------:R-:W-:Y:S01]  /*01a0*/  ISETP.GE.U32.AND P1, PT, R2.reuse, 0x8, PT ;  /* 0x000000080200780c */ /* 0x040fe20003f26070 */
[----:B------:R-:W-:Y:S01]  /*01b0*/  BSSY.RECONVERGENT B1, `(.L_x_2) ;  /* 0x0000086000017945 */ /* 0x000fe20003800200 */
[----:B------:R-:W-:Y:S02]  /*01c0*/  LOP3.LUT R5, R2, 0x7, RZ, 0xc0, !PT ;  /* 0x0000000702057812 */ /* 0x000fe400078ec0ff */
[----:B------:R-:W-:Y:S02]  /*01d0*/  CS2R R24, SRZ ;  /* 0x0000000000187805 */ /* 0x000fe4000001ff00 */
[----:B------:R-:W-:Y:S02]  /*01e0*/  CS2R R12, SRZ ;  /* 0x00000000000c7805 */ /* 0x000fe4000001ff00 */
[----:B------:R-:W-:-:S04]  /*01f0*/  ISETP.NE.U32.AND P0, PT, R5, RZ, PT ;  /* 0x000000ff0500720c */ /* 0x000fc80003f05070 */
[----:B------:R-:W-:Y:S01]  /*0200*/  ISETP.NE.AND.EX P0, PT, RZ, RZ, PT, P0 ;  /* 0x000000ffff00720c */ /* 0x000fe20003f05300 */
[----:B------:R-:W-:-:S12]  /*0210*/  @!P1 BRA `(.L_x_3) ;  /* 0x0000000400fc9947 */ /* 0x000fd80003800000 */
[----:B------:R-:W-:Y:S01]  /*0220*/  IADD3 R10, P1, PT, R8, 0x10, RZ ;  /* 0x00000010080a7810 */ /* 0x000fe20007f3e0ff */
[----:B------:R-:W-:Y:S01]  /*0230*/  IMAD.MOV.U32 R3, RZ, RZ, RZ ;  /* 0x000000ffff037224 */ /* 0x000fe200078e00ff */
[----:B------:R-:W-:Y:S02]  /*0240*/  LOP3.LUT R6, R2, 0xfff8, RZ, 0xc0, !PT ;  /* 0x0000fff802067812 */ /* 0x000fe400078ec0ff */
[----:B------:R-:W-:Y:S02]  /*0250*/  CS2R R24, SRZ ;  /* 0x0000000000187805 */ /* 0x000fe4000001ff00 */
[----:B------:R-:W-:Y:S01]  /*0260*/  CS2R R12, SRZ ;  /* 0x00000000000c7805 */ /* 0x000fe2000001ff00 */
[----:B------:R-:W-:-:S07]  /*0270*/  IMAD.X R11, RZ, RZ, R9, P1 ;  /* 0x000000ffff0b7224 */ /* 0x000fce00008e0609 */
.L_x_4:
[----:B------:R-:W2:Y:S04]  /*0280*/  LDG.E.U16 R16, desc[UR4][R10.64+-0xe] ;  /* 0xfffff2040a107981 */ /* 0x000ea8000c1e1500 */
[----:B------:R-:W2:Y:S04]  /*0290*/  LDG.E.U16 R15, desc[UR4][R10.64+-0xc] ;  /* 0xfffff4040a0f7981 */ /* 0x000ea8000c1e1500 */
[----:B------:R-:W3:Y:S04]  /*02a0*/  LDG.E.U16 R18, desc[UR4][R10.64+-0xa] ;  /* 0xfffff6040a127981 */ /* 0x000ee8000c1e1500 */
[----:B------:R-:W3:Y:S04]  /*02b0*/  LDG.E.U16 R21, desc[UR4][R10.64+-0x8] ;  /* 0xfffff8040a157981 */ /* 0x000ee8000c1e1500 */
[----:B------:R-:W4:Y:S04]  /*02c0*/  LDG.E.U16 R26, desc[UR4][R10.64+-0x6] ;  /* 0xfffffa040a1a7981 */ /* 0x000f28000c1e1500 */
[----:B------:R-:W4:Y:S01]  /*02d0*/  LDG.E.U16 R9, desc[UR4][R10.64+-0x4] ;  /* 0xfffffc040a097981 */ /* 0x000f22000c1e1500 */
[----:B------:R-:W-:-:S02]  /*02e0*/  IMAD.MOV.U32 R17, RZ, RZ, RZ ;  /* 0x000000ffff117224 */ /* 0x000fc400078e00ff */
[----:B------:R-:W-:Y:S01]  /*02f0*/  IMAD.MOV.U32 R19, RZ, RZ, RZ ;  /* 0x000000ffff137224 */ /* 0x000fe200078e00ff */
[----:B------:R-:W5:Y:S04]  /*0300*/  LDG.E.U16 R8, desc[UR4][R10.64+-0x2] ;  /* 0xfffffe040a087981 */ /* 0x000f68000c1e1500 */
[----:B------:R-:W5:Y:S04]  /*0310*/  LDG.E.U16 R23, desc[UR4][R10.64] ;  /* 0x000000040a177981 */ /* 0x000f68000c1e1500 */
[----:B------:R-:W5:Y:S01]  /*0320*/  LDG.E.U16 R29, desc[UR4][R10.64+0x4] ;  /* 0x000004040a1d7981 */ /* 0x000f62000c1e1500 */
[----:B------:R-:W-:-:S03]  /*0330*/  IMAD.MOV.U32 R27, RZ, RZ, RZ ;  /* 0x000000ffff1b7224 */ /* 0x000fc600078e00ff */
[----:B------:R-:W5:Y:S01]  /*0340*/  LDG.E.U16 R22, desc[UR4][R10.64+0x6] ;  /* 0x000006040a167981 */ /* 0x000f62000c1e1500 */
[----:B--2---:R-:W-:-:S04]  /*0350*/  IMAD.WIDE.U32 R16, R15, UR6, R16 ;  /* 0x000000060f107c25 */ /* 0x004fc8000f8e0010 */
[----:B------:R-:W-:Y:S01]  /*0360*/  IMAD R15, R15, UR7, R17 ;  /* 0x000000070f0f7c24 */ /* 0x000fe2000f8e0211 */
[----:B------:R-:W-:-:S04]  /*0370*/  LEA R14, P1, R16, UR10, 0x3 ;  /* 0x0000000a100e7c11 */ /* 0x000fc8000f8218ff */
[----:B------:R-:W-:Y:S01]  /*0380*/  LEA.HI.X R15, R16, UR11, R15, 0x3, P1 ;  /* 0x0000000b100f7c11 */ /* 0x000fe200088f1c0f */
[----:B---3--:R-:W-:-:S05]  /*0390*/  IMAD.WIDE.U32 R18, R21, UR6, R18 ;  /* 0x0000000615127c25 */ /* 0x008fca000f8e0012 */
[----:B------:R-:W2:Y:S01]  /*03a0*/  LDG.E.64 R14, desc[UR4][R14.64] ;  /* 0x000000040e0e7981 */ /* 0x000ea2000c1e1b00 */
[----:B------:R-:W-:Y:S01]  /*03b0*/  IMAD R21, R21, UR7, R19 ;  /* 0x0000000715157c24 */ /* 0x000fe2000f8e0213 */
[----:B------:R-:W-:-:S04]  /*03c0*/  LEA R16, P1, R18, UR10, 0x3 ;  /* 0x0000000a12107c11 */ /* 0x000fc8000f8218ff */
[----:B------:R-:W-:Y:S02]  /*03d0*/  LEA.HI.X R17, R18, UR11, R21, 0x3, P1 ;  /* 0x0000000b12117c11 */ /* 0x000fe400088f1c15 */
[----:B------:R-:W3:Y:S04]  /*03e0*/  LDG.E.U16 R18, desc[UR4][R10.64+0x2] ;  /* 0x000002040a127981 */ /* 0x000ee8000c1e1500 */
[----:B------:R-:W3:Y:S01]  /*03f0*/  LDG.E.64 R16, desc[UR4][R16.64] ;  /* 0x0000000410107981 */ /* 0x000ee2000c1e1b00 */
[----:B----4-:R-:W-:-:S04]  /*0400*/  IMAD.WIDE.U32 R26, R9, UR6, R26 ;  /* 0x00000006091a7c25 */ /* 0x010fc8000f8e001a */
[----:B------:R-:W-:Y:S02]  /*0410*/  IMAD R9, R9, UR7, R27 ;  /* 0x0000000709097c24 */ /* 0x000fe4000f8e021b */
[----:B------:R-:W4:Y:S01]  /*0420*/  LDG.E.U16 R27, desc[UR4][R10.64+0x8] ;  /* 0x000008040a1b7981 */ /* 0x000f22000c1e1500 */
[----:B------:R-:W-:-:S04]  /*0430*/  LEA R20, P1, R26, UR10, 0x3 ;  /* 0x0000000a1a147c11 */ /* 0x000fc8000f8218ff */
[----:B------:R-:W-:-:S06]  /*0440*/  LEA.HI.X R21, R26, UR11, R9, 0x3, P1 ;  /* 0x0000000b1a157c11 */ /* 0x000fcc00088f1c09 */
[----:B------:R-:W4:Y:S01]  /*0450*/  LDG.E.64 R20, desc[UR4][R20.64] ;  /* 0x0000000414147981 */ /* 0x000f22000c1e1b00 */
[----:B------:R-:W-:Y:S02]  /*0460*/  IMAD.MOV.U32 R9, RZ, RZ, RZ ;  /* 0x000000ffff097224 */ /* 0x000fe400078e00ff */
[----:B------:R-:W-:Y:S02]  /*0470*/  IMAD.MOV.U32 R19, RZ, RZ, RZ ;  /* 0x000000ffff137224 */ /* 0x000fe400078e00ff */
[----:B-----5:R-:W-:-:S04]  /*0480*/  IMAD.WIDE.U32 R8, R23, UR6, R8 ;  /* 0x0000000617087c25 */ /* 0x020fc8000f8e0008 */
[----:B------:R-:W-:Y:S01]  /*0490*/  IMAD R23, R23, UR7, R9 ;  /* 0x0000000717177c24 */ /* 0x000fe2000f8e0209 */
[C---:B--2---:R-:W-:Y:S02]  /*04a0*/  DSETP.GT.AND P4, PT, R14.reuse, RZ, PT ;  /* 0x000000ff0e00722a */ /* 0x044fe40003f84000 */
[----:B------:R-:W-:-:S10]  /*04b0*/  DADD R14, R14, R12 ;  /* 0x000000000e0e7229 */ /* 0x000fd4000000000c */
[----:B------:R-:W-:Y:S02]  /*04c0*/  FSEL R12, R14, R12, P4 ;  /* 0x0000000c0e0c7208 */ /* 0x000fe40002000000 */
[----:B------:R-:W-:Y:S01]  /*04d0*/  FSEL R13, R15, R13, P4 ;  /* 0x0000000d0f0d7208 */ /* 0x000fe20002000000 */
[----:B---3--:R-:W-:-:S05]  /*04e0*/  DSETP.GT.AND P5, PT, R16, RZ, PT ;  /* 0x000000ff1000722a */ /* 0x008fca0003fa4000 */
[----:B------:R-:W-:Y:S01]  /*04f0*/  DADD R14, R16, R12 ;  /* 0x00000000100e7229 */ /* 0x000fe2000000000c */
[C---:B------:R-:W-:Y:S01]  /*0500*/  IMAD.WIDE.U32 R18, R29.reuse, UR6, R18 ;  /* 0x000000061d127c25 */ /* 0x040fe2000f8e0012 */
[----:B------:R-:W2:Y:S03]  /*0510*/  LDG.E.U16 R16, desc[UR4][R10.64+0xa] ;  /* 0x00000a040a107981 */ /* 0x000ea6000c1e1500 */
[----:B------:R-:W-:-:S05]  /*0520*/  IMAD R29, R29, UR7, R19 ;  /* 0x000000071d1d7c24 */ /* 0x000fca000f8e0213 */
[----:B------:R-:W-:Y:S02]  /*0530*/  FSEL R12, R14, R12, P5 ;  /* 0x0000000c0e0c7208 */ /* 0x000fe40002800000 */
[C---:B------:R-:W-:Y:S02]  /*0540*/  LEA R14, P1, R8.reuse, UR10, 0x3 ;  /* 0x0000000a080e7c11 */ /* 0x040fe4000f8218ff */
[----:B------:R-:W-:Y:S02]  /*0550*/  FSEL R13, R15, R13, P5 ;  /* 0x0000000d0f0d7208 */ /* 0x000fe40002800000 */
[----:B------:R-:W-:Y:S02]  /*0560*/  LEA.HI.X R15, R8, UR11, R23, 0x3, P1 ;  /* 0x0000000b080f7c11 */ /* 0x000fe400088f1c17 */
[----:B------:R-:W-:-:S04]  /*0570*/  LEA R8, P1, R18, UR10, 0x3 ;  /* 0x0000000a12087c11 */ /* 0x000fc8000f8218ff */
[----:B------:R-:W-:Y:S01]  /*0580*/  LEA.HI.X R9, R18, UR11, R29, 0x3, P1 ;  /* 0x0000000b12097c11 */ /* 0x000fe200088f1c1d */
[----:B------:R-:W-:Y:S01]  /*0590*/  IMAD.MOV.U32 R23, RZ, RZ, RZ ;  /* 0x000000ffff177224 */ /* 0x000fe200078e00ff */
[----:B------:R-:W2:Y:S01]  /*05a0*/  LDG.E.U16 R29, desc[UR4][R10.64+0xc] ;  /* 0x00000c040a1d7981 */ /* 0x000ea2000c1e1500 */
[----:B----4-:R-:W-:-:S03]  /*05b0*/  IMAD.WIDE.U32 R22, R27, UR6, R22 ;  /* 0x000000061b167c25 */ /* 0x010fc6000f8e0016 */
[----:B------:R-:W3:Y:S01]  /*05c0*/  LDG.E.64 R14, desc[UR4][R14.64] ;  /* 0x000000040e0e7981 */ /* 0x000ee2000c1e1b00 */
[----:B------:R-:W-:Y:S01]  /*05d0*/  IMAD R27, R27, UR7, R23 ;  /* 0x000000071b1b7c24 */ /* 0x000fe2000f8e0217 */
[C---:B------:R-:W-:Y:S02]  /*05e0*/  LEA R18, P1, R22.reuse, UR10, 0x3 ;  /* 0x0000000a16127c11 */ /* 0x040fe4000f8218ff */
[----:B------:R-:W4:Y:S02]  /*05f0*/  LDG.E.64 R8, desc[UR4][R8.64] ;  /* 0x0000000408087981 */ /* 0x000f24000c1e1b00 */
[----:B------:R-:W-:Y:S01]  /*0600*/  LEA.HI.X R19, R22, UR11, R27, 0x3, P1 ;  /* 0x0000000b16137c11 */ /* 0x000fe200088f1c1b */
[C---:B------:R-:W-:Y:S01]  /*0610*/  DADD R22, R20.reuse, R12 ;  /* 0x0000000014167229 */ /* 0x040fe2000000000c */
[----:B------:R-:W5:Y:S01]  /*0620*/  LDG.E.U16 R27, desc[UR4][R10.64+0x10] ;  /* 0x000010040a1b7981 */ /* 0x000f62000c1e1500 */
[----:B------:R-:W-:-:S03]  /*0630*/  DSETP.GT.AND P1, PT, R20, RZ, PT ;  /* 0x000000ff1400722a */ /* 0x000fc60003f24000 */
[----:B------:R-:W5:Y:S01]  /*0640*/  LDG.E.U16 R20, desc[UR4][R10.64+0xe] ;  /* 0x00000e040a147981 */ /* 0x000f62000c1e1500 */
[----:B------:R-:W-:-:S03]  /*0650*/  IMAD.MOV.U32 R17, RZ, RZ, RZ ;  /* 0x000000ffff117224 */ /* 0x000fc600078e00ff */
[----:B------:R-:W4:Y:S01]  /*0660*/  LDG.E.64 R18, desc[UR4][R18.64] ;  /* 0x0000000412127981 */ /* 0x000f22000c1e1b00 */
[----:B------:R-:W-:Y:S02]  /*0670*/  FSEL R12, R22, R12, P1 ;  /* 0x0000000c160c7208 */ /* 0x000fe40000800000 */
[----:B------:R-:W-:Y:S01]  /*0680*/  FSEL R13, R23, R13, P1 ;  /* 0x0000000d170d7208 */ /* 0x000fe20000800000 */
[----:B------:R-:W-:Y:S02]  /*0690*/  IMAD.MOV.U32 R21, RZ, RZ, RZ ;  /* 0x000000ffff157224 */ /* 0x000fe400078e00ff */
[----:B--2---:R-:W-:-:S04]  /*06a0*/  IMAD.WIDE.U32 R16, R29, UR6, R16 ;  /* 0x000000061d107c25 */ /* 0x004fc8000f8e0010 */
[----:B------:R-:W-:Y:S01]  /*06b0*/  IMAD R29, R29, UR7, R17 ;  /* 0x000000071d1d7c24 */ /* 0x000fe2000f8e0211 */
[----:B------:R-:W-:-:S04]  /*06c0*/  LEA R22, P2, R16, UR10, 0x3 ;  /* 0x0000000a10167c11 */ /* 0x000fc8000f8418ff */
[----:B------:R-:W-:-:S06]  /*06d0*/  LEA.HI.X R23, R16, UR11, R29, 0x3, P2 ;  /* 0x0000000b10177c11 */ /* 0x000fcc00090f1c1d */
[----:B------:R-:W2:Y:S01]  /*06e0*/  LDG.E.64 R22, desc[UR4][R22.64] ;  /* 0x0000000416167981 */ /* 0x000ea2000c1e1b00 */
[----:B-----5:R-:W-:-:S04]  /*06f0*/  IMAD.WIDE.U32 R20, R27, UR6, R20 ;  /* 0x000000061b147c25 */ /* 0x020fc8000f8e0014 */
[----:B------:R-:W-:Y:S01]  /*0700*/  IMAD R27, R27, UR7, R21 ;  /* 0x000000071b1b7c24 */ /* 0x000fe2000f8e0215 */
[----:B------:R-:W-:-:S04]  /*0710*/  LEA R16, P2, R20, UR10, 0x3 ;  /* 0x0000000a14107c11 */ /* 0x000fc8000f8418ff */
[----:B------:R-:W-:-:S06]  /*0720*/  LEA.HI.X R17, R20, UR11, R27, 0x3, P2 ;  /* 0x0000000b14117c11 */ /* 0x000fcc00090f1c1b */
[----:B------:R-:W5:Y:S01]  /*0730*/  LDG.E.64 R16, desc[UR4][R16.64] ;  /* 0x0000000410107981 */ /* 0x000f62000c1e1b00 */
[C---:B---3--:R-:W-:Y:S02]  /*0740*/  DSETP.GT.AND P3, PT, R14.reuse, RZ, PT ;  /* 0x000000ff0e00722a */ /* 0x048fe40003f64000 */
[----:B------:R-:W-:-:S10]  /*0750*/  DADD R14, R14, R12 ;  /* 0x000000000e0e7229 */ /* 0x000fd4000000000c */
[----:B------:R-:W-:Y:S02]  /*0760*/  FSEL R12, R14, R12, P3 ;  /* 0x0000000c0e0c7208 */ /* 0x000fe40001800000 */
[----:B------:R-:W-:Y:S01]  /*0770*/  FSEL R13, R15, R13, P3 ;  /* 0x0000000d0f0d7208 */ /* 0x000fe20001800000 */
[----:B----4-:R-:W-:-:S05]  /*0780*/  DSETP.GT.AND P2, PT, R8, RZ, PT ;  /* 0x000000ff0800722a */ /* 0x010fca0003f44000 */
[----:B------:R-:W-:-:S10]  /*0790*/  DADD R14, R8, R12 ;  /* 0x00000000080e7229 */ /* 0x000fd4000000000c */
[----:B------:R-:W-:Y:S02]  /*07a0*/  FSEL R8, R14, R12, P2 ;  /* 0x0000000c0e087208 */ /* 0x000fe40001000000 */
[----:B------:R-:W-:Y:S01]  /*07b0*/  FSEL R9, R15, R13, P2 ;  /* 0x0000000d0f097208 */ /* 0x000fe20001000000 */
[----:B------:R-:W-:-:S05]  /*07c0*/  DSETP.GT.AND P6, PT, R18, RZ, PT ;  /* 0x000000ff1200722a */ /* 0x000fca0003fc4000 */
[----:B------:R-:W-:-:S10]  /*07d0*/  DADD R12, R18, R8 ;  /* 0x00000000120c7229 */ /* 0x000fd40000000008 */
[----:B------:R-:W-:Y:S02]  /*07e0*/  FSEL R8, R12, R8, P6 ;  /* 0x000000080c087208 */ /* 0x000fe40003000000 */
[----:B------:R-:W-:Y:S02]  /*07f0*/  FSEL R9, R13, R9, P6 ;  /* 0x000000090d097208 */ /* 0x000fe40003000000 */
[----:B------:R-:W-:Y:S02]  /*0800*/  SEL R19, RZ, 0x1, !P1 ;  /* 0x00000001ff137807 */ /* 0x000fe40004800000 */
[----:B------:R-:W-:Y:S02]  /*0810*/  SEL R14, RZ, 0x1, !P4 ;  /* 0x00000001ff0e7807 */ /* 0x000fe40006000000 */
[----:B------:R-:W-:Y:S02]  /*0820*/  SEL R15, RZ, 0x1, !P5 ;  /* 0x00000001ff0f7807 */ /* 0x000fe40006800000 */
[----:B------:R-:W-:-:S02]  /*0830*/  SEL R18, RZ, 0x1, !P3 ;  /* 0x00000001ff127807 */ /* 0x000fc40005800000 */
[----:B------:R-:W-:Y:S02]  /*0840*/  IADD3 R24, P4, P5, R15, R24, R14 ;  /* 0x000000180f187210 */ /* 0x000fe40007d9e00e */
[----:B------:R-:W-:Y:S02]  /*0850*/  SEL R15, RZ, 0x1, !P2 ;  /* 0x00000001ff0f7807 */ /* 0x000fe40005000000 */
[----:B------:R-:W-:Y:S02]  /*0860*/  SEL R14, RZ, 0x1, !P6 ;  /* 0x00000001ff0e7807 */ /* 0x000fe40007000000 */
[----:B------:R-:W-:Y:S02]  /*0870*/  IADD3 R18, P2, P3, R18, R24, R19 ;  /* 0x0000001812127210 */ /* 0x000fe40007b5e013 */
[----:B------:R-:W-:-:S04]  /*0880*/  IADD3.X R25, PT, PT, RZ, R25, RZ, P4, P5 ;  /* 0x00000019ff197210 */ /* 0x000fc800027ea4ff */
[----:B------:R-:W-:Y:S01]  /*0890*/  IADD3.X R25, PT, PT, RZ, R25, RZ, P2, P3 ;  /* 0x00000019ff197210 */ /* 0x000fe200017e64ff */
[C---:B--2---:R-:W-:Y:S02]  /*08a0*/  DADD R12, R22.reuse, R8 ;  /* 0x00000000160c7229 */ /* 0x044fe40000000008 */
[----:B------:R-:W-:-:S08]  /*08b0*/  DSETP.GT.AND P1, PT, R22, RZ, PT ;  /* 0x000000ff1600722a */ /* 0x000fd00003f24000 */
[----:B------:R-:W-:Y:S02]  /*08c0*/  FSEL R9, R13, R9, P1 ;  /* 0x000000090d097208 */ /* 0x000fe40000800000 */
[----:B------:R-:W-:Y:S02]  /*08d0*/  FSEL R8, R12, R8, P1 ;  /* 0x000000080c087208 */ /* 0x000fe40000800000 */
[----:B------:R-:W-:Y:S02]  /*08e0*/  SEL R13, RZ, 0x1, !P1 ;  /* 0x00000001ff0d7807 */ /* 0x000fe40004800000 */
[----:B------:R-:W-:-:S04]  /*08f0*/  IADD3 R6, P1, PT, R6, -0x8, RZ ;  /* 0xfffffff806067810 */ /* 0x000fc80007f3e0ff */
[----:B------:R-:W-:Y:S02]  /*0900*/  IADD3.X R3, PT, PT, R3, -0x1, RZ, P1, !PT ;  /* 0xffffffff03037810 */ /* 0x000fe40000ffe4ff */
[----:B------:R-:W-:Y:S01]  /*0910*/  ISETP.NE.U32.AND P1, PT, R6, RZ, PT ;  /* 0x000000ff0600720c */ /* 0x000fe20003f25070 */
[----:B-----5:R-:W-:-:S03]  /*0920*/  DSETP.GT.AND P6, PT, R16, RZ, PT ;  /* 0x000000ff1000722a */ /* 0x020fc60003fc4000 */
[----:B------:R-:W-:Y:S01]  /*0930*/  ISETP.NE.AND.EX P1, PT, R3, RZ, PT, P1 ;  /* 0x000000ff0300720c */ /* 0x000fe20003f25310 */
[----:B------:R-:W-:Y:S01]  /*0940*/  DADD R16, R16, R8 ;  /* 0x0000000010107229 */ /* 0x000fe20000000008 */
[----:B------:R-:W-:Y:S02]  /*0950*/  IADD3 R12, P4, P5, R14, R18, R15 ;  /* 0x000000120e0c7210 */ /* 0x000fe40007d9e00f */
[----:B------:R-:W-:Y:S02]  /*0960*/  SEL R24, RZ, 0x1, !P6 ;  /* 0x00000001ff187807 */ /* 0x000fe40007000000 */
[----:B------:R-:W-:Y:S02]  /*0970*/  IADD3.X R25, PT, PT, RZ, R25, RZ, P4, P5 ;  /* 0x00000019ff197210 */ /* 0x000fe400027ea4ff */
[----:B------:R-:W-:Y:S02]  /*0980*/  IADD3 R7, P4, PT, R7, 0x10, RZ ;  /* 0x0000001007077810 */ /* 0x000fe40007f9e0ff */
[----:B------:R-:W-:-:S02]  /*0990*/  IADD3 R10, P5, PT, R10, 0x20, RZ ;  /* 0x000000200a0a7810 */ /* 0x000fc40007fbe0ff */
[----:B------:R-:W-:Y:S01]  /*09a0*/  IADD3 R24, P2, P3, R24, R12, R13 ;  /* 0x0000000c18187210 */ /* 0x000fe20007b5e00d */
[----:B------:R-:W-:Y:S01]  /*09b0*/  IMAD.X R4, RZ, RZ, R4, P4 ;  /* 0x000000ffff047224 */ /* 0x000fe200020e0604 */
[----:B------:R-:W-:Y:S01]  /*09c0*/  FSEL R12, R16, R8, P6 ;  /* 0x00000008100c7208 */ /* 0x000fe20003000000 */
[----:B------:R-:W-:Y:S01]  /*09d0*/  IMAD.X R11, RZ, RZ, R11, P5 ;  /* 0x000000ffff0b7224 */ /* 0x000fe200028e060b */
[----:B------:R-:W-:Y:S02]  /*09e0*/  FSEL R13, R17, R9, P6 ;  /* 0x00000009110d7208 */ /* 0x000fe40003000000 */
[----:B------:R-:W-:Y:S01]  /*09f0*/  IADD3.X R25, PT, PT, RZ, R25, RZ, P2, P3 ;  /* 0x00000019ff197210 */ /* 0x000fe200017e64ff */
[----:B------:R-:W-:Y:S06]  /*0a00*/  @P1 BRA `(.L_x_4) ;  /* 0xfffffff8001c1947 */ /* 0x000fec000383ffff */
.L_x_3:
[----:B------:R-:W-:Y:S05]  /*0a10*/  BSYNC.RECONVERGENT B1 ;  /* 0x0000000000017941 */ /* 0x000fea0003800200 */
.L_x_2:
[----:B------:R-:W-:Y:S05]  /*0a20*/  @!P0 BRA `(.L_x_1) ;  /* 0x0000000800148947 */ /* 0x000fea0003800000 */
[----:B------:R-:W-:Y:S01]  /*0a30*/  ISETP.GE.U32.AND P1, PT, R5, 0x4, PT ;  /* 0x000000040500780c */ /* 0x000fe20003f26070 */
[----:B------:R-:W-:Y:S01]  /*0a40*/  BSSY.RECONVERGENT B1, `(.L_x_5) ;  /* 0x0000044000017945 */ /* 0x000fe20003800200 */
[----:B------:R-:W-:Y:S02]  /*0a50*/  LOP3.LUT R3, R2, 0x3, RZ, 0xc0, !PT ;  /* 0x0000000302037812 */ /* 0x000fe400078ec0ff */
[----:B------:R-:W-:Y:S02]  /*0a60*/  ISETP.GE.U32.AND.EX P1, PT, RZ, RZ, PT, P1 ;  /* 0x000000ffff00720c */ /* 0x000fe40003f26110 */
[----:B------:R-:W-:-:S04]  /*0a70*/  ISETP.NE.U32.AND P0, PT, R3, RZ, PT ;  /* 0x000000ff0300720c */ /* 0x000fc80003f05070 */
[----:B------:R-:W-:-:S07]  /*0a80*/  ISETP.NE.AND.EX P0, PT, RZ, RZ, PT, P0 ;  /* 0x000000ffff00720c */ /* 0x000fce0003f05300 */
[----:B------:R-:W-:Y:S06]  /*0a90*/  @!P1 BRA `(.L_x_6) ;  /* 0x0000000000f89947 */ /* 0x000fec0003800000 */
[C---:B------:R-:W-:Y:S01]  /*0aa0*/  LEA R22, P1, R7.reuse, UR8, 0x1 ;  /* 0x0000000807167c11 */ /* 0x040fe2000f8208ff */
[----:B------:R-:W0:Y:S03]  /*0ab0*/  LDCU.64 UR12, c[0x0][0x380] ;  /* 0x00007000ff0c77ac */ /* 0x000e260008000a00 */
[----:B------:R-:W-:Y:S01]  /*0ac0*/  LEA.HI.X R23, R7, UR9, R4, 0x1, P1 ;  /* 0x0000000907177c11 */ /* 0x000fe200088f0c04 */
[----:B------:R-:W1:Y:S04]  /*0ad0*/  LDCU.64 UR14, c[0x0][0x3b0] ;  /* 0x00007600ff0e77ac */ /* 0x000e680008000a00 */
[----:B------:R-:W0:Y:S04]  /*0ae0*/  LDG.E.U16 R16, desc[UR4][R22.64+0x2] ;  /* 0x0000020416107981 */ /* 0x000e28000c1e1500 */
[----:B------:R-:W0:Y:S04]  /*0af0*/  LDG.E.U16 R11, desc[UR4][R22.64+0x4] ;  /* 0x00000404160b7981 */ /* 0x000e28000c1e1500 */
[----:B------:R-:W2:Y:S04]  /*0b00*/  LDG.E.U16 R14, desc[UR4][R22.64+0x6] ;  /* 0x00000604160e7981 */ /* 0x000ea8000c1e1500 */
[----:B------:R-:W2:Y:S04]  /*0b10*/  LDG.E.U16 R9, desc[UR4][R22.64+0x8] ;  /* 0x0000080416097981 */ /* 0x000ea8000c1e1500 */
[----:B------:R-:W3:Y:S04]  /*0b20*/  LDG.E.U16 R10, desc[UR4][R22.64+0xa] ;  /* 0x00000a04160a7981 */ /* 0x000ee8000c1e1500 */
[----:B------:R-:W3:Y:S04]  /*0b30*/  LDG.E.U16 R5, desc[UR4][R22.64+0xc] ;  /* 0x00000c0416057981 */ /* 0x000ee8000c1e1500 */
[----:B------:R-:W4:Y:S04]  /*0b40*/  LDG.E.U16 R8, desc[UR4][R22.64+0xe] ;  /* 0x00000e0416087981 */ /* 0x000f28000c1e1500 */
[----:B------:R-:W4:Y:S01]  /*0b50*/  LDG.E.U16 R21, desc[UR4][R22.64+0x10] ;  /* 0x0000100416157981 */ /* 0x000f22000c1e1500 */
[----:B------:R-:W-:-:S02]  /*0b60*/  IMAD.MOV.U32 R17, RZ, RZ, RZ ;  /* 0x000000ffff117224 */ /* 0x000fc400078e00ff */
[----:B------:R-:W-:Y:S02]  /*0b70*/  IMAD.MOV.U32 R15, RZ, RZ, RZ ;  /* 0x000000ffff0f7224 */ /* 0x000fe400078e00ff */
[----:B0-----:R-:W-:-:S04]  /*0b80*/  IMAD.WIDE.U32 R16, R11, UR12, R16 ;  /* 0x0000000c0b107c25 */ /* 0x001fc8000f8e0010 */
[----:B------:R-:W-:Y:S01]  /*0b90*/  IMAD R11, R11, UR13, R17 ;  /* 0x0000000d0b0b7c24 */ /* 0x000fe2000f8e0211 */
[----:B-1----:R-:W-:-:S04]  /*0ba0*/  LEA R18, P1, R16, UR14, 0x3 ;  /* 0x0000000e10127c11 */ /* 0x002fc8000f8218ff */
[----:B------:R-:W-:Y:S01]  /*0bb0*/  LEA.HI.X R19, R16, UR15, R11, 0x3, P1 ;  /* 0x0000000f10137c11 */ /* 0x000fe200088f1c0b */
[----:B--2---:R-:W-:-:S05]  /*0bc0*/  IMAD.WIDE.U32 R14, R9, UR12, R14 ;  /* 0x0000000c090e7c25 */ /* 0x004fca000f8e000e */
[----:B------:R-:W2:Y:S01]  /*0bd0*/  LDG.E.64 R18, desc[UR4][R18.64] ;  /* 0x0000000412127981 */ /* 0x000ea2000c1e1b00 */
[----:B------:R-:W-:Y:S01]  /*0be0*/  IMAD R9, R9, UR13, R15 ;  /* 0x0000000d09097c24 */ /* 0x000fe2000f8e020f */
[----:B------:R-:W-:Y:S01]  /*0bf0*/  LEA R16, P1, R14, UR14, 0x3 ;  /* 0x0000000e0e107c11 */ /* 0x000fe2000f8218ff */
[----:B------:R-:W-:-:S03]  /*0c00*/  IMAD.MOV.U32 R11, RZ, RZ, RZ ;  /* 0x000000ffff0b7224 */ /* 0x000fc600078e00ff */
[----:B------:R-:W-:Y:S01]  /*0c10*/  LEA.HI.X R17, R14, UR15, R9, 0x3, P1 ;  /* 0x0000000f0e117c11 */ /* 0x000fe200088f1c09 */
[----:B---3--:R-:W-:-:S05]  /*0c20*/  IMAD.WIDE.U32 R10, R5, UR12, R10 ;  /* 0x0000000c050a7c25 */ /* 0x008fca000f8e000a */
[----:B------:R-:W3:Y:S01]  /*0c30*/  LDG.E.64 R16, desc[UR4][R16.64] ;  /* 0x0000000410107981 */ /* 0x000ee2000c1e1b00 */
[----:B------:R-:W-:Y:S01]  /*0c40*/  IMAD R5, R5, UR13, R11 ;  /* 0x0000000d05057c24 */ /* 0x000fe2000f8e020b */
[----:B------:R-:W-:Y:S01]  /*0c50*/  LEA R14, P1, R10, UR14, 0x3 ;  /* 0x0000000e0a0e7c11 */ /* 0x000fe2000f8218ff */
[----:B------:R-:W-:-:S03]  /*0c60*/  IMAD.MOV.U32 R9, RZ, RZ, RZ ;  /* 0x000000ffff097224 */ /* 0x000fc600078e00ff */
[----:B------:R-:W-:Y:S01]  /*0c70*/  LEA.HI.X R15, R10, UR15, R5, 0x3, P1 ;  /* 0x0000000f0a0f7c11 */ /* 0x000fe200088f1c05 */
[----:B----4-:R-:W-:-:S05]  /*0c80*/  IMAD.WIDE.U32 R8, R21, UR12, R8 ;  /* 0x0000000c15087c25 */ /* 0x010fca000f8e0008 */
[----:B------:R-:W4:Y:S01]  /*0c90*/  LDG.E.64 R14, desc[UR4][R14.64] ;  /* 0x000000040e0e7981 */ /* 0x000f22000c1e1b00 */
[----:B------:R-:W-:Y:S01]  /*0ca0*/  IMAD R21, R21, UR13, R9 ;  /* 0x0000000d15157c24 */ /* 0x000fe2000f8e0209 */
[----:B------:R-:W-:-:S04]  /*0cb0*/  LEA R20, P1, R8, UR14, 0x3 ;  /* 0x0000000e08147c11 */ /* 0x000fc8000f8218ff */
[----:B------:R-:W-:-:S05]  /*0cc0*/  LEA.HI.X R21, R8, UR15, R21, 0x3, P1 ;  /* 0x0000000f08157c11 */ /* 0x000fca00088f1c15 */
[----:B------:R-:W5:Y:S01]  /*0cd0*/  LDG.E.64 R8, desc[UR4][R20.64] ;  /* 0x0000000414087981 */ /* 0x000f62000c1e1b00 */
[----:B--2---:R-:W-:Y:S02]  /*0ce0*/  DADD R10, R12, R18 ;  /* 0x000000000c0a7229 */ /* 0x004fe40000000012 */
[----:B------:R-:W-:-:S06]  /*0cf0*/  DSETP.GT.AND P2, PT, R18, RZ, PT ;  /* 0x000000ff1200722a */ /* 0x000fcc0003f44000 */
[----:B------:R-:W-:Y:S02]  /*0d00*/  SEL R6, RZ, 0x1, !P2 ;  /* 0x00000001ff067807 */ /* 0x000fe40005000000 */
[----:B------:R-:W-:Y:S02]  /*0d10*/  FSEL R12, R10, R12, P2 ;  /* 0x0000000c0a0c7208 */ /* 0x000fe40001000000 */
[----:B------:R-:W-:Y:S01]  /*0d20*/  FSEL R13, R11, R13, P2 ;  /* 0x0000000d0b0d7208 */ /* 0x000fe20001000000 */
[----:B---3--:R-:W-:-:S05]  /*0d30*/  DSETP.GT.AND P3, PT, R16, RZ, PT ;  /* 0x000000ff1000722a */ /* 0x008fca0003f64000 */
[----:B------:R-:W-:Y:S01]  /*0d40*/  DADD R10, R16, R12 ;  /* 0x00000000100a7229 */ /* 0x000fe2000000000c */
[----:B------:R-:W-:Y:S01]  /*0d50*/  SEL R5, RZ, 0x1, !P3 ;  /* 0x00000001ff057807 */ /* 0x000fe20005800000 */
[----:B----4-:R-:W-:-:S08]  /*0d60*/  DSETP.GT.AND P4, PT, R14, RZ, PT ;  /* 0x000000ff0e00722a */ /* 0x010fd00003f84000 */
[----:B------:R-:W-:Y:S02]  /*0d70*/  FSEL R12, R10, R12, P3 ;  /* 0x0000000c0a0c7208 */ /* 0x000fe40001800000 */
[----:B------:R-:W-:Y:S02]  /*0d80*/  FSEL R13, R11, R13, P3 ;  /* 0x0000000d0b0d7208 */ /* 0x000fe40001800000 */
[----:B------:R-:W-:Y:S02]  /*0d90*/  IADD3 R6, P3, P2, R5, R24, R6 ;  /* 0x0000001805067210 */ /* 0x000fe40007a7e006 */
[----:B------:R-:W-:Y:S01]  /*0da0*/  SEL R5, RZ, 0x1, !P4 ;  /* 0x00000001ff057807 */ /* 0x000fe20006000000 */
[----:B-----5:R-:W-:Y:S01]  /*0db0*/  DSETP.GT.AND P1, PT, R8, RZ, PT ;  /* 0x000000ff0800722a */ /* 0x020fe20003f24000 */
[----:B------:R-:W-:Y:S01]  /*0dc0*/  IADD3.X R25, PT, PT, RZ, R25, RZ, P3, P2 ;  /* 0x00000019ff197210 */ /* 0x000fe20001fe44ff */
[----:B------:R-:W-:-:S04]  /*0dd0*/  DADD R10, R14, R12 ;  /* 0x000000000e0a7229 */ /* 0x000fc8000000000c */
[----:B------:R-:W-:-:S04]  /*0de0*/  SEL R24, RZ, 0x1, !P1 ;  /* 0x00000001ff187807 */ /* 0x000fc80004800000 */
[----:B------:R-:W-:Y:S02]  /*0df0*/  IADD3 R24, P5, P6, R24, R6, R5 ;  /* 0x0000000618187210 */ /* 0x000fe40007ebe005 */
[----:B------:R-:W-:Y:S02]  /*0e00*/  FSEL R10, R10, R12, P4 ;  /* 0x0000000c0a0a7208 */ /* 0x000fe40002000000 */
[----:B------:R-:W-:Y:S02]  /*0e10*/  FSEL R11, R11, R13, P4 ;  /* 0x0000000d0b0b7208 */ /* 0x000fe40002000000 */
[----:B------:R-:W-:Y:S02]  /*0e20*/  IADD3 R7, P4, PT, R7, 0x8, RZ ;  /* 0x0000000807077810 */ /* 0x000fe40007f9e0ff */
[----:B------:R-:W-:Y:S02]  /*0e30*/  IADD3.X R25, PT, PT, RZ, R25, RZ, P5, P6 ;  /* 0x00000019ff197210 */ /* 0x000fe40002fec4ff */
[----:B------:R-:W-:Y:S01]  /*0e40*/  DADD R8, R8, R10 ;  /* 0x0000000008087229 */ /* 0x000fe2000000000a */
[----:B------:R-:W-:-:S09]  /*0e50*/  IMAD.X R4, RZ, RZ, R4, P4 ;  /* 0x000000ffff047224 */ /* 0x000fd200020e0604 */
[----:B------:R-:W-:Y:S02]  /*0e60*/  FSEL R12, R8, R10, P1 ;  /* 0x0000000a080c7208 */ /* 0x000fe40000800000 */
[----:B------:R-:W-:-:S07]  /*0e70*/  FSEL R13, R9, R11, P1 ;  /* 0x0000000b090d7208 */ /* 0x000fce0000800000 */
.L_x_6:
[----:B------:R-:W-:Y:S05]  /*0e80*/  BSYNC.RECONVERGENT B1 ;  /* 0x0000000000017941 */ /* 0x000fea0003800200 */
.L_x_5:
[----:B------:R-:W-:Y:S05]  /*0e90*/  @!P0 BRA `(.L_x_1) ;  /* 0x0000000000f88947 */ /* 0x000fea0003800000 */
[----:B------:R-:W-:Y:S01]  /*0ea0*/  ISETP.NE.U32.AND P1, PT, R3, 0x1, PT ;  /* 0x000000010300780c */ /* 0x000fe20003f25070 */
[----:B------:R-:W-:Y:S01]  /*0eb0*/  BSSY.RECONVERGENT B1, `(.L_x_7) ;  /* 0x0000028000017945 */ /* 0x000fe20003800200 */
[----:B------:R-:W-:Y:S02]  /*0ec0*/  LOP3.LUT R2, R2, 0x1, RZ, 0xc0, !PT ;  /* 0x0000000102027812 */ /* 0x000fe400078ec0ff */
[----:B------:R-:W-:Y:S02]  /*0ed0*/  ISETP.NE.AND.EX P1, PT, RZ, RZ, PT, P1 ;  /* 0x000000ffff00720c */ /* 0x000fe40003f25310 */
[----:B------:R-:W-:-:S04]  /*0ee0*/  ISETP.NE.U32.AND P0, PT, R2, 0x1, PT ;  /* 0x000000010200780c */ /* 0x000fc80003f05070 */
[----:B------:R-:W-:-:S07]  /*0ef0*/  ISETP.NE.U32.AND.EX P0, PT, RZ, RZ, PT, P0 ;  /* 0x000000ffff00720c */ /* 0x000fce0003f05100 */
        /* <DEDUP_REMOVED lines=8> */
[----:B------:R-:W2:Y:S01]  /*0f80*/  LDG.E.U16 R17, desc[UR4][R2.64+0x8] ;  /* 0x0000080402117981 */ /* 0x000ea2000c1e1500 */
[----:B------:R-:W-:-:S02]  /*0f90*/  IMAD.MOV.U32 R9, RZ, RZ, RZ ;  /* 0x000000ffff097224 */ /* 0x000fc400078e00ff */
[----:B------:R-:W-:Y:S02]  /*0fa0*/  IMAD.MOV.U32 R15, RZ, RZ, RZ ;  /* 0x000000ffff0f7224 */ /* 0x000fe400078e00ff */
[----:B0-----:R-:W-:-:S04]  /*0fb0*/  IMAD.WIDE.U32 R8, R5, UR12, R8 ;  /* 0x0000000c05087c25 */ /* 0x001fc8000f8e0008 */
[----:B------:R-:W-:Y:S01]  /*0fc0*/  IMAD R5, R5, UR13, R9 ;  /* 0x0000000d05057c24 */ /* 0x000fe2000f8e0209 */
[----:B-1----:R-:W-:Y:S01]  /*0fd0*/  LEA R10, P1, R8, UR14, 0x3 ;  /* 0x0000000e080a7c11 */ /* 0x002fe2000f8218ff */
[----:B--2---:R-:W-:-:S03]  /*0fe0*/  IMAD.WIDE.U32 R14, R17, UR12, R14 ;  /* 0x0000000c110e7c25 */ /* 0x004fc6000f8e000e */
[----:B------:R-:W-:Y:S01]  /*0ff0*/  LEA.HI.X R11, R8, UR15, R5, 0x3, P1 ;  /* 0x0000000f080b7c11 */ /* 0x000fe200088f1c05 */
[----:B------:R-:W-:Y:S01]  /*1000*/  IMAD R17, R17, UR13, R15 ;  /* 0x0000000d11117c24 */ /* 0x000fe2000f8e020f */
[----:B------:R-:W-:-:S04]  /*1010*/  LEA R8, P1, R14, UR14, 0x3 ;  /* 0x0000000e0e087c11 */ /* 0x000fc8000f8218ff */
[----:B------:R-:W2:Y:S01]  /*1020*/  LDG.E.64 R10, desc[UR4][R10.64] ;  /* 0x000000040a0a7981 */ /* 0x000ea2000c1e1b00 */
[----:B------:R-:W-:-:S06]  /*1030*/  LEA.HI.X R9, R14, UR15, R17, 0x3, P1 ;  /* 0x0000000f0e097c11 */ /* 0x000fcc00088f1c11 */
[----:B------:R-:W3:Y:S01]  /*1040*/  LDG.E.64 R8, desc[UR4][R8.64] ;  /* 0x0000000408087981 */ /* 0x000ee2000c1e1b00 */
[----:B--2---:R-:W-:Y:S02]  /*1050*/  DADD R2, R12, R10 ;  /* 0x000000000c027229 */ /* 0x004fe4000000000a */
[----:B------:R-:W-:Y:S02]  /*1060*/  DSETP.GT.AND P1, PT, R10, RZ, PT ;  /* 0x000000ff0a00722a */ /* 0x000fe40003f24000 */
[----:B---3--:R-:W-:-:S04]  /*1070*/  DSETP.GT.AND P2, PT, R8, RZ, PT ;  /* 0x000000ff0800722a */ /* 0x008fc80003f44000 */
[----:B------:R-:W-:Y:S02]  /*1080*/  SEL R5, RZ, 0x1, !P1 ;  /* 0x00000001ff057807 */ /* 0x000fe40004800000 */
[----:B------:R-:W-:Y:S02]  /*1090*/  FSEL R2, R2, R12, P1 ;  /* 0x0000000c02027208 */ /* 0x000fe40000800000 */
[----:B------:R-:W-:Y:S02]  /*10a0*/  FSEL R3, R3, R13, P1 ;  /* 0x0000000d03037208 */ /* 0x000fe40000800000 */
[----:B------:R-:W-:Y:S02]  /*10b0*/  SEL R6, RZ, 0x1, !P2 ;  /* 0x00000001ff067807 */ /* 0x000fe40005000000 */
[----:B------:R-:W-:Y:S02]  /*10c0*/  IADD3 R7, P1, PT, R7, 0x4, RZ ;  /* 0x0000000407077810 */ /* 0x000fe40007f3e0ff */
[----:B------:R-:W-:Y:S01]  /*10d0*/  DADD R12, R8, R2 ;  /* 0x00000000080c7229 */ /* 0x000fe20000000002 */
[----:B------:R-:W-:-:S02]  /*10e0*/  IADD3 R24, P3, P4, R6, R24, R5 ;  /* 0x0000001806187210 */ /* 0x000fc40007c7e005 */
[----:B------:R-:W-:Y:S02]  /*10f0*/  IMAD.X R4, RZ, RZ, R4, P1 ;  /* 0x000000ffff047224 */ /* 0x000fe400008e0604 */
[----:B------:R-:W-:-:S05]  /*1100*/  IADD3.X R25, PT, PT, RZ, R25, RZ, P3, P4 ;  /* 0x00000019ff197210 */ /* 0x000fca0001fe84ff */
[----:B------:R-:W-:Y:S02]  /*1110*/  FSEL R12, R12, R2, P2 ;  /* 0x000000020c0c7208 */ /* 0x000fe40001000000 */
[----:B------:R-:W-:-:S07]  /*1120*/  FSEL R13, R13, R3, P2 ;  /* 0x000000030d0d7208 */ /* 0x000fce0001000000 */
.L_x_8:
[----:B------:R-:W-:Y:S05]  /*1130*/  BSYNC.RECONVERGENT B1 ;  /* 0x0000000000017941 */ /* 0x000fea0003800200 */
.L_x_7:
[----:B------:R-:W-:Y:S05]  /*1140*/  @P0 BRA `(.L_x_1) ;  /* 0x00000000004c0947 */ /* 0x000fea0003800000 */
[C---:B------:R-:W-:Y:S01]  /*1150*/  LEA R2, P0, R7.reuse, UR8, 0x1 ;  /* 0x0000000807027c11 */ /* 0x040fe2000f8008ff */
[----:B------:R-:W0:Y:S03]  /*1160*/  LDCU.64 UR12, c[0x0][0x380] ;  /* 0x00007000ff0c77ac */ /* 0x000e260008000a00 */
[----:B------:R-:W-:Y:S01]  /*1170*/  LEA.HI.X R3, R7, UR9, R4, 0x1, P0 ;  /* 0x0000000907037c11 */ /* 0x000fe200080f0c04 */
[----:B------:R-:W1:Y:S04]  /*1180*/  LDCU.64 UR14, c[0x0][0x3b0] ;  /* 0x00007600ff0e77ac */ /* 0x000e680008000a00 */
[----:B------:R-:W0:Y:S04]  /*1190*/  LDG.E.U16 R4, desc[UR4][R2.64+0x2] ;  /* 0x0000020402047981 */ /* 0x000e28000c1e1500 */
[----:B------:R-:W0:Y:S01]  /*11a0*/  LDG.E.U16 R7, desc[UR4][R2.64+0x4] ;  /* 0x0000040402077981 */ /* 0x000e22000c1e1500 */
[----:B------:R-:W-:-:S02]  /*11b0*/  IMAD.MOV.U32 R5, RZ, RZ, RZ ;  /* 0x000000ffff057224 */ /* 0x000fc400078e00ff */
[----:B0-----:R-:W-:-:S04]  /*11c0*/  IMAD.WIDE.U32 R4, R7, UR12, R4 ;  /* 0x0000000c07047c25 */ /* 0x001fc8000f8e0004 */
[----:B------:R-:W-:Y:S01]  /*11d0*/  IMAD R7, R7, UR13, R5 ;  /* 0x0000000d07077c24 */ /* 0x000fe2000f8e0205 */
[----:B-1----:R-:W-:-:S04]  /*11e0*/  LEA R6, P0, R4, UR14, 0x3 ;  /* 0x0000000e04067c11 */ /* 0x002fc8000f8018ff */
[----:B------:R-:W-:-:S05]  /*11f0*/  LEA.HI.X R7, R4, UR15, R7, 0x3, P0 ;  /* 0x0000000f04077c11 */ /* 0x000fca00080f1c07 */
[----:B------:R-:W2:Y:S02]  /*1200*/  LDG.E.64 R4, desc[UR4][R6.64] ;  /* 0x0000000406047981 */ /* 0x000ea4000c1e1b00 */
[----:B--2---:R-:W-:Y:S02]  /*1210*/  DSETP.GT.AND P0, PT, R4, RZ, PT ;  /* 0x000000ff0400722a */ /* 0x004fe40003f04000 */
[----:B------:R-:W-:-:S04]  /*1220*/  DADD R4, R12, R4 ;  /* 0x000000000c047229 */ /* 0x000fc80000000004 */
[----:B------:R-:W-:-:S04]  /*1230*/  SEL R3, RZ, 0x1, !P0 ;  /* 0x00000001ff037807 */ /* 0x000fc80004000000 */
[----:B------:R-:W-:Y:S02]  /*1240*/  IADD3 R24, P1, PT, R3, R24, RZ ;  /* 0x0000001803187210 */ /* 0x000fe40007f3e0ff */
[----:B------:R-:W-:Y:S02]  /*1250*/  FSEL R12, R4, R12, P0 ;  /* 0x0000000c040c7208 */ /* 0x000fe40000000000 */
[----:B------:R-:W-:Y:S01]  /*1260*/  FSEL R13, R5, R13, P0 ;  /* 0x0000000d050d7208 */ /* 0x000fe20000000000 */
[----:B------:R-:W-:-:S08]  /*1270*/  IMAD.X R25, RZ, RZ, R25, P1 ;  /* 0x000000ffff197224 */ /* 0x000fd000008e0619 */
.L_x_1:
[----:B------:R-:W-:Y:S05]  /*1280*/  BSYNC.RECONVERGENT B0 ;  /* 0x0000000000007941 */ /* 0x000fea0003800200 */
.L_x_0:
[----:B------:R-:W0:Y:S01]  /*1290*/  LDCU.64 UR12, c[0x0][0x398] ;  /* 0x00007300ff0c77ac */ /* 0x000e220008000a00 */
[----:B------:R-:W1:Y:S01]  /*12a0*/  LDCU.64 UR14, c[0x0][0x3a0] ;  /* 0x00007400ff0e77ac */ /* 0x000e620008000a00 */
[----:B0-----:R-:W-:Y:S01]  /*12b0*/  DSETP.GE.AND P0, PT, R12, UR12, PT ;  /* 0x0000000c0c007e2a */ /* 0x001fe2000bf06000 */
[----:B-1----:R-:W-:-:S05]  /*12c0*/  ISETP.LT.U32.AND P1, PT, R24, UR14, PT ;  /* 0x0000000e18007c0c */ /* 0x002fca000bf21070 */
[----:B------:R-:W-:-:S13]  /*12d0*/  ISETP.LT.U32.OR.EX P0, PT, R25, UR15, !P0, P1 ;  /* 0x0000000f19007c0c */ /* 0x000fda000c701510 */
[----:B------:R-:W-:Y:S05]  /*12e0*/  @P0 EXIT ;  /* 0x000000000000094d */ /* 0x000fea0003800000 */
[----:B------:R-:W0:Y:S01]  /*12f0*/  I2F.F64.U64 R6, R24 ;  /* 0x0000001800067312 */ /* 0x000e220000301800 */
[----:B------:R-:W-:Y:S01]  /*1300*/  IMAD.MOV.U32 R8, RZ, RZ, 0x0 ;  /* 0x00000000ff087424 */ /* 0x000fe200078e00ff */
[----:B------:R-:W-:Y:S01]  /*1310*/  BSSY.RECONVERGENT B0, `(.L_x_9) ;  /* 0x0000014000007945 */ /* 0x000fe20003800200 */
[----:B------:R-:W-:-:S05]  /*1320*/  IMAD.MOV.U32 R9, RZ, RZ, 0x3fd80000 ;  /* 0x3fd80000ff097424 */ /* 0x000fca00078e00ff */
[----:B0-----:R-:W0:Y:S01]  /*1330*/  MUFU.RSQ64H R5, R7 ;  /* 0x0000000700057308 */ /* 0x001e220000001c00 */
[----:B------:R-:W-:-:S05]  /*1340*/  VIADD R4, R7, 0xfcb00000 ;  /* 0xfcb0000007047836 */ /* 0x000fca0000000000 */
[----:B------:R-:W-:Y:S01]  /*1350*/  ISETP.GE.U32.AND P0, PT, R4, 0x7ca00000, PT ;  /* 0x7ca000000400780c */ /* 0x000fe20003f06070 */
[----:B0-----:R-:W-:-:S08]  /*1360*/  DMUL R2, R4, R4 ;  /* 0x0000000404027228 */ /* 0x001fd00000000000 */
[----:B------:R-:W-:-:S08]  /*1370*/  DFMA R2, R6, -R2, 1 ;  /* 0x3ff000000602742b */ /* 0x000fd00000000802 */
[----:B------:R-:W-:Y:S02]  /*1380*/  DFMA R8, R2, R8, 0.5 ;  /* 0x3fe000000208742b */ /* 0x000fe40000000008 */
[----:B------:R-:W-:-:S08]  /*1390*/  DMUL R2, R4, R2 ;  /* 0x0000000204027228 */ /* 0x000fd00000000000 */
[----:B------:R-:W-:-:S08]  /*13a0*/  DFMA R10, R8, R2, R4 ;  /* 0x00000002080a722b */ /* 0x000fd00000000004 */
[----:B------:R-:W-:Y:S02]  /*13b0*/  DMUL R14, R6, R10 ;  /* 0x0000000a060e7228 */ /* 0x000fe40000000000 */
[----:B------:R-:W-:Y:S02]  /*13c0*/  VIADD R9, R11, 0xfff00000 ;  /* 0xfff000000b097836 */ /* 0x000fe40000000000 */
[----:B------:R-:W-:-:S04]  /*13d0*/  IMAD.MOV.U32 R8, RZ, RZ, R10 ;  /* 0x000000ffff087224 */ /* 0x000fc800078e000a */
[----:B------:R-:W-:-:S08]  /*13e0*/  DFMA R16, R14, -R14, R6 ;  /* 0x8000000e0e10722b */ /* 0x000fd00000000006 */
[----:B------:R-:W-:Y:S01]  /*13f0*/  DFMA R2, R16, R8, R14 ;  /* 0x000000081002722b */ /* 0x000fe2000000000e */
[----:B------:R-:W-:Y:S10]  /*1400*/  @!P0 BRA `(.L_x_10) ;  /* 0x0000000000108947 */ /* 0x000ff40003800000 */
[----:B------:R-:W-:-:S07]  /*1410*/  MOV R2, 0x1430 ;  /* 0x0000143000027802 */ /* 0x000fce0000000f00 */
[----:B------:R-:W-:Y:S05]  /*1420*/  CALL.REL.NOINC `($__internal_0_$__cuda_sm20_dsqrt_rn_f64_mediumpath_v1) ;  /* 0x0000000000247944 */ /* 0x000fea0003c00000 */
[----:B------:R-:W-:Y:S02]  /*1430*/  IMAD.MOV.U32 R2, RZ, RZ, R4 ;  /* 0x000000ffff027224 */ /* 0x000fe400078e0004 */
[----:B------:R-:W-:-:S07]  /*1440*/  IMAD.MOV.U32 R3, RZ, RZ, R5 ;  /* 0x000000ffff037224 */ /* 0x000fce00078e0005 */
.L_x_10:
[----:B------:R-:W-:Y:S05]  /*1450*/  BSYNC.RECONVERGENT B0 ;  /* 0x0000000000007941 */ /* 0x000fea0003800200 */
.L_x_9:
[----:B------:R-:W0:Y:S01]  /*1460*/  LDCU.64 UR6, c[0x0][0x3b8] ;  /* 0x00007700ff0677ac */ /* 0x000e220008000a00 */
[----:B------:R-:W-:Y:S01]  /*1470*/  DMUL R2, R2, R12 ;  /* 0x0000000c02027228 */ /* 0x000fe20000000000 */
[----:B0-----:R-:W-:-:S04]  /*1480*/  LEA R4, P0, R0, UR6, 0x3 ;  /* 0x0000000600047c11 */ /* 0x001fc8000f8018ff */
[----:B------:R-:W-:-:S05]  /*1490*/  LEA.HI.X R5, R0, UR7, RZ, 0x3, P0 ;  /* 0x0000000700057c11 */ /* 0x000fca00080f1cff */
[----:B------:R-:W-:Y:S01]  /*14a0*/  STG.E.64 desc[UR4][R4.64], R2 ;  /* 0x0000000204007986 */ /* 0x000fe2000c101b04 */
[----:B------:R-:W-:Y:S05]  /*14b0*/  EXIT ;  /* 0x000000000000794d */ /* 0x000fea0003800000 */
        .weak           $__internal_0_$__cuda_sm20_dsqrt_rn_f64_mediumpath_v1
        .type           $__internal_0_$__cuda_sm20_dsqrt_rn_f64_mediumpath_v1,@function
        .size           $__internal_0_$__cuda_sm20_dsqrt_rn_f64_mediumpath_v1,(.L_x_16 - $__internal_0_$__cuda_sm20_dsqrt_rn_f64_mediumpath_v1)
$__internal_0_$__cuda_sm20_dsqrt_rn_f64_mediumpath_v1:
[----:B------:R-:W-:Y:S01]  /*14c0*/  ISETP.GE.U32.AND P0, PT, R4, -0x3400000, PT ;  /* 0xfcc000000400780c */ /* 0x000fe20003f06070 */
[----:B------:R-:W-:Y:S01]  /*14d0*/  BSSY.RECONVERGENT B1, `(.L_x_11) ;  /* 0x0000026000017945 */ /* 0x000fe20003800200 */
[----:B------:R-:W-:Y:S02]  /*14e0*/  IMAD.MOV.U32 R8, RZ, RZ, R10 ;  /* 0x000000ffff087224 */ /* 0x000fe400078e000a */
[----:B------:R-:W-:Y:S02]  /*14f0*/  IMAD.MOV.U32 R4, RZ, RZ, R16 ;  /* 0x000000ffff047224 */ /* 0x000fe400078e0010 */
[----:B------:R-:W-:-:S07]  /*1500*/  IMAD.MOV.U32 R5, RZ, RZ, R17 ;  /* 0x000000ffff057224 */ /* 0x000fce00078e0011 */
[----:B------:R-:W-:Y:S05]  /*1510*/  @!P0 BRA `(.L_x_12) ;  /* 0x0000000000208947 */ /* 0x000fea0003800000 */
[----:B------:R-:W-:-:S10]  /*1520*/  DFMA.RM R4, R4, R8, R14 ;  /* 0x000000080404722b */ /* 0x000fd4000000400e */
[----:B------:R-:W-:-:S05]  /*1530*/  IADD3 R8, P0, PT, R4, 0x1, RZ ;  /* 0x0000000104087810 */ /* 0x000fca0007f1e0ff */
[----:B------:R-:W-:-:S06]  /*1540*/  IMAD.X R9, RZ, RZ, R5, P0 ;  /* 0x000000ffff097224 */ /* 0x000fcc00000e0605 */
[----:B------:R-:W-:-:S08]  /*1550*/  DFMA.RP R6, -R4, R8, R6 ;  /* 0x000000080406722b */ /* 0x000fd00000008106 */
[----:B------:R-:W-:-:S06]  /*1560*/  DSETP.GT.AND P0, PT, R6, RZ, PT ;  /* 0x000000ff0600722a */ /* 0x000fcc0003f04000 */
[----:B------:R-:W-:Y:S02]  /*1570*/  FSEL R4, R8, R4, P0 ;  /* 0x0000000408047208 */ /* 0x000fe40000000000 */
[----:B------:R-:W-:Y:S01]  /*1580*/  FSEL R5, R9, R5, P0 ;  /* 0x0000000509057208 */ /* 0x000fe20000000000 */
[----:B------:R-:W-:Y:S06]  /*1590*/  BRA `(.L_x_13) ;  /* 0x0000000000647947 */ /* 0x000fec0003800000 */
.L_x_12:
[----:B------:R-:W-:-:S14]  /*15a0*/  DSETP.NE.AND P0, PT, R6, RZ, PT ;  /* 0x000000ff0600722a */ /* 0x000fdc0003f05000 */
[----:B------:R-:W-:Y:S05]  /*15b0*/  @!P0 BRA `(.L_x_14) ;  /* 0x0000000000588947 */ /* 0x000fea0003800000 */
[----:B------:R-:W-:-:S13]  /*15c0*/  ISETP.GE.AND P0, PT, R7, RZ, PT ;  /* 0x000000ff0700720c */ /* 0x000fda0003f06270 */
[----:B------:R-:W-:Y:S02]  /*15d0*/  @!P0 IMAD.MOV.U32 R4, RZ, RZ, 0x0 ;  /* 0x00000000ff048424 */ /* 0x000fe400078e00ff */
[----:B------:R-:W-:Y:S01]  /*15e0*/  @!P0 IMAD.MOV.U32 R5, RZ, RZ, -0x80000 ;  /* 0xfff80000ff058424 */ /* 0x000fe200078e00ff */
[----:B------:R-:W-:Y:S06]  /*15f0*/  @!P0 BRA `(.L_x_13) ;  /* 0x00000000004c8947 */ /* 0x000fec0003800000 */
[----:B------:R-:W-:-:S13]  /*1600*/  ISETP.GT.AND P0, PT, R7, 0x7fefffff, PT ;  /* 0x7fefffff0700780c */ /* 0x000fda0003f04270 */
[----:B------:R-:W-:Y:S05]  /*1610*/  @P0 BRA `(.L_x_14) ;  /* 0x0000000000400947 */ /* 0x000fea0003800000 */
[----:B------:R-:W-:Y:S01]  /*1620*/  DMUL R4, R6, 8.11296384146066816958e+31 ;  /* 0x4690000006047828 */ /* 0x000fe20000000000 */
[----:B------:R-:W-:Y:S02]  /*1630*/  IMAD.MOV.U32 R10, RZ, RZ, 0x0 ;  /* 0x00000000ff0a7424 */ /* 0x000fe400078e00ff */
[----:B------:R-:W-:Y:S02]  /*1640*/  IMAD.MOV.U32 R6, RZ, RZ, RZ ;  /* 0x000000ffff067224 */ /* 0x000fe400078e00ff */
[----:B------:R-:W-:Y:S01]  /*1650*/  IMAD.MOV.U32 R11, RZ, RZ, 0x3fd80000 ;  /* 0x3fd80000ff0b7424 */ /* 0x000fe200078e00ff */
[----:B------:R-:W0:Y:S03]  /*1660*/  MUFU.RSQ64H R7, R5 ;  /* 0x0000000500077308 */ /* 0x000e260000001c00 */
[----:B0-----:R-:W-:-:S08]  /*1670*/  DMUL R8, R6, R6 ;  /* 0x0000000606087228 */ /* 0x001fd00000000000 */
[----:B------:R-:W-:-:S08]  /*1680*/  DFMA R8, R4, -R8, 1 ;  /* 0x3ff000000408742b */ /* 0x000fd00000000808 */
[----:B------:R-:W-:Y:S02]  /*1690*/  DFMA R10, R8, R10, 0.5 ;  /* 0x3fe00000080a742b */ /* 0x000fe4000000000a */
[----:B------:R-:W-:-:S08]  /*16a0*/  DMUL R8, R6, R8 ;  /* 0x0000000806087228 */ /* 0x000fd00000000000 */
[----:B------:R-:W-:-:S08]  /*16b0*/  DFMA R8, R10, R8, R6 ;  /* 0x000000080a08722b */ /* 0x000fd00000000006 */
[----:B------:R-:W-:Y:S02]  /*16c0*/  DMUL R6, R4, R8 ;  /* 0x0000000804067228 */ /* 0x000fe40000000000 */
[----:B------:R-:W-:-:S06]  /*16d0*/  VIADD R9, R9, 0xfff00000 ;  /* 0xfff0000009097836 */ /* 0x000fcc0000000000 */
[----:B------:R-:W-:-:S08]  /*16e0*/  DFMA R10, R6, -R6, R4 ;  /* 0x80000006060a722b */ /* 0x000fd00000000004 */
[----:B------:R-:W-:-:S10]  /*16f0*/  DFMA R4, R8, R10, R6 ;  /* 0x0000000a0804722b */ /* 0x000fd40000000006 */
[----:B------:R-:W-:Y:S01]  /*1700*/  VIADD R5, R5, 0xfcb00000 ;  /* 0xfcb0000005057836 */ /* 0x000fe20000000000 */
[----:B------:R-:W-:Y:S06]  /*1710*/  BRA `(.L_x_13) ;  /* 0x0000000000047947 */ /* 0x000fec0003800000 */
.L_x_14:
[----:B------:R-:W-:-:S11]  /*1720*/  DADD R4, R6, R6 ;  /* 0x0000000006047229 */ /* 0x000fd60000000006 */
.L_x_13:
[----:B------:R-:W-:Y:S05]  /*1730*/  BSYNC.RECONVERGENT B1 ;  /* 0x0000000000017941 */ /* 0x000fea0003800200 */
.L_x_11:
[----:B------:R-:W-:-:S04]  /*1740*/  IMAD.MOV.U32 R3, RZ, RZ, 0x0 ;  /* 0x00000000ff037424 */ /* 0x000fc800078e00ff */
[----:B------:R-:W-:Y:S05]  /*1750*/  RET.REL.NODEC R2 `(_Z7comparemmmdmPtPdS0_) ;  /* 0xffffffe802287950 */ /* 0x000fea0003c3ffff */
.L_x_15:
[----:B------:R-:W-:-:S00]  /*1760*/  BRA `(.L_x_15) ;  /* 0xfffffffc00fc7947 */ /* 0x000fc0000383ffff */
[----:B------:R-:W-:-:S00]  /*1770*/  NOP ;  /* 0x0000000000007918 */ /* 0x000fc00000000000 */
        /* <DEDUP_REMOVED lines=8> */
.L_x_16:


//--------------------- .nv.shared.reserved.0     --------------------------
	.section	.nv.shared.reserved.0,"aw",@nobits
	.weak		__nv_reservedSMEM_offset_0_alias
	.size		__nv_reservedSMEM_offset_0_alias, 0, 64
	.other		__nv_reservedSMEM_offset_0_alias,@"STO_CUDA_RESERVED_SHARED STV_DEFAULT"
__nv_reservedSMEM_offset_0_alias:
	.zero		0
	.zero		64


//--------------------- .nv.constant0._Z7comparemmmdmPtPdS0_ --------------------------
	.section	.nv.constant0._Z7comparemmmdmPtPdS0_,"a",@progbits
	.sectionflags	@""
	.align	4
.nv.constant0._Z7comparemmmdmPtPdS0_:
	.zero		960


//--------------------- SYMBOLS --------------------------

	.type		.nv.reservedSmem.offset0,@object
	.size		.nv.reservedSmem.offset0,0x4
